//
// Generated by NVIDIA NVVM Compiler
//
// Compiler Build ID: CL-36424714
// Cuda compilation tools, release 13.0, V13.0.88
// Based on NVVM 20.0.0
//

.version 9.0
.target sm_100
.address_size 64

	// .globl	_Z24sgemmLab5DoubleBufferingILi128ELi128ELi16ELi8ELi4ELi8ELi4ELi1ELi4EEviiifPKfS1_fPf
// _ZZ24sgemmLab5DoubleBufferingILi128ELi128ELi16ELi8ELi4ELi8ELi4ELi1ELi4EEviiifPKfS1_fPfE9A_buffers has been demoted
// _ZZ24sgemmLab5DoubleBufferingILi128ELi128ELi16ELi8ELi4ELi8ELi4ELi1ELi4EEviiifPKfS1_fPfE2As has been demoted
// _ZZ24sgemmLab5DoubleBufferingILi128ELi128ELi16ELi8ELi4ELi8ELi4ELi1ELi4EEviiifPKfS1_fPfE9B_buffers has been demoted

.visible .entry _Z24sgemmLab5DoubleBufferingILi128ELi128ELi16ELi8ELi4ELi8ELi4ELi1ELi4EEviiifPKfS1_fPf(
	.param .u32 _Z24sgemmLab5DoubleBufferingILi128ELi128ELi16ELi8ELi4ELi8ELi4ELi1ELi4EEviiifPKfS1_fPf_param_0,
	.param .u32 _Z24sgemmLab5DoubleBufferingILi128ELi128ELi16ELi8ELi4ELi8ELi4ELi1ELi4EEviiifPKfS1_fPf_param_1,
	.param .u32 _Z24sgemmLab5DoubleBufferingILi128ELi128ELi16ELi8ELi4ELi8ELi4ELi1ELi4EEviiifPKfS1_fPf_param_2,
	.param .f32 _Z24sgemmLab5DoubleBufferingILi128ELi128ELi16ELi8ELi4ELi8ELi4ELi1ELi4EEviiifPKfS1_fPf_param_3,
	.param .u64 .ptr .align 1 _Z24sgemmLab5DoubleBufferingILi128ELi128ELi16ELi8ELi4ELi8ELi4ELi1ELi4EEviiifPKfS1_fPf_param_4,
	.param .u64 .ptr .align 1 _Z24sgemmLab5DoubleBufferingILi128ELi128ELi16ELi8ELi4ELi8ELi4ELi1ELi4EEviiifPKfS1_fPf_param_5,
	.param .f32 _Z24sgemmLab5DoubleBufferingILi128ELi128ELi16ELi8ELi4ELi8ELi4ELi1ELi4EEviiifPKfS1_fPf_param_6,
	.param .u64 .ptr .align 1 _Z24sgemmLab5DoubleBufferingILi128ELi128ELi16ELi8ELi4ELi8ELi4ELi1ELi4EEviiifPKfS1_fPf_param_7
)
.maxntid 128
{
	.local .align 16 .b8 	__local_depot0[32];
	.reg .b64 	%SP;
	.reg .b64 	%SPL;
	.reg .pred 	%p<5>;
	.reg .b32 	%r<137>;
	.reg .b32 	%f<1327>;
	.reg .b64 	%rd<125>;
	// demoted variable
	.shared .align 4 .b8 _ZZ24sgemmLab5DoubleBufferingILi128ELi128ELi16ELi8ELi4ELi8ELi4ELi1ELi4EEviiifPKfS1_fPfE9A_buffers[16384];
	// demoted variable
	.shared .align 4 .b8 _ZZ24sgemmLab5DoubleBufferingILi128ELi128ELi16ELi8ELi4ELi8ELi4ELi1ELi4EEviiifPKfS1_fPfE2As[8192];
	// demoted variable
	.shared .align 4 .b8 _ZZ24sgemmLab5DoubleBufferingILi128ELi128ELi16ELi8ELi4ELi8ELi4ELi1ELi4EEviiifPKfS1_fPfE9B_buffers[16384];
	mov.u64 	%SPL, __local_depot0;
	ld.param.u32 	%r7, [_Z24sgemmLab5DoubleBufferingILi128ELi128ELi16ELi8ELi4ELi8ELi4ELi1ELi4EEviiifPKfS1_fPf_param_1];
	ld.param.u32 	%r8, [_Z24sgemmLab5DoubleBufferingILi128ELi128ELi16ELi8ELi4ELi8ELi4ELi1ELi4EEviiifPKfS1_fPf_param_2];
	ld.param.u64 	%rd21, [_Z24sgemmLab5DoubleBufferingILi128ELi128ELi16ELi8ELi4ELi8ELi4ELi1ELi4EEviiifPKfS1_fPf_param_4];
	ld.param.u64 	%rd22, [_Z24sgemmLab5DoubleBufferingILi128ELi128ELi16ELi8ELi4ELi8ELi4ELi1ELi4EEviiifPKfS1_fPf_param_5];
	add.u64 	%rd1, %SPL, 0;
	add.u64 	%rd2, %SPL, 16;
	mov.u32 	%r17, %tid.x;
	shr.u32 	%r18, %r17, 5;
	shr.u32 	%r19, %r17, 2;
	mov.u32 	%r20, _ZZ24sgemmLab5DoubleBufferingILi128ELi128ELi16ELi8ELi4ELi8ELi4ELi1ELi4EEviiifPKfS1_fPfE9A_buffers;
	cvt.u64.u32 	%rd25, %r20;
	cvta.shared.u64 	%rd26, %rd25;
	add.s64 	%rd27, %rd26, 8192;
	st.local.v2.u64 	[%rd1], {%rd26, %rd27};
	mov.u32 	%r21, _ZZ24sgemmLab5DoubleBufferingILi128ELi128ELi16ELi8ELi4ELi8ELi4ELi1ELi4EEviiifPKfS1_fPfE9B_buffers;
	cvt.u64.u32 	%rd28, %r21;
	cvta.shared.u64 	%rd29, %rd28;
	add.s64 	%rd30, %rd29, 8192;
	st.local.v2.u64 	[%rd2], {%rd29, %rd30};
	mov.u32 	%r22, %ctaid.y;
	mov.u32 	%r23, %ctaid.x;
	mul.lo.s32 	%r24, %r22, %r8;
	shl.b32 	%r25, %r24, 7;
	mul.wide.s32 	%rd31, %r25, 4;
	add.s64 	%rd122, %rd21, %rd31;
	shl.b32 	%r26, %r23, 7;
	mul.wide.u32 	%rd32, %r26, 4;
	add.s64 	%rd123, %rd22, %rd32;
	shl.b32 	%r27, %r17, 2;
	and.b32  	%r28, %r27, 12;
	and.b32  	%r29, %r27, 124;
	mad.lo.s32 	%r30, %r19, %r8, %r28;
	mul.wide.u32 	%rd33, %r30, 4;
	add.s64 	%rd13, %rd122, %rd33;
	shl.b32 	%r31, %r17, 4;
	and.b32  	%r32, %r31, 48;
	shl.b32 	%r33, %r19, 6;
	or.b32  	%r34, %r33, %r32;
	add.s32 	%r9, %r20, %r34;
	// begin inline asm
	{
   cp.async.cg.shared.global [%r9], [%rd13], 16;
}

	// end inline asm
	shl.b32 	%r35, %r8, 5;
	add.s32 	%r36, %r30, %r35;
	mul.wide.u32 	%rd34, %r36, 4;
	add.s64 	%rd14, %rd122, %rd34;
	add.s32 	%r10, %r9, 2048;
	// begin inline asm
	{
   cp.async.cg.shared.global [%r10], [%rd14], 16;
}

	// end inline asm
	shl.b32 	%r37, %r8, 6;
	add.s32 	%r38, %r30, %r37;
	mul.wide.u32 	%rd35, %r38, 4;
	add.s64 	%rd15, %rd122, %rd35;
	add.s32 	%r11, %r9, 4096;
	// begin inline asm
	{
   cp.async.cg.shared.global [%r11], [%rd15], 16;
}

	// end inline asm
	add.s32 	%r39, %r38, %r35;
	mul.wide.u32 	%rd36, %r39, 4;
	add.s64 	%rd16, %rd122, %rd36;
	add.s32 	%r12, %r9, 6144;
	// begin inline asm
	{
   cp.async.cg.shared.global [%r12], [%rd16], 16;
}

	// end inline asm
	mad.lo.s32 	%r40, %r18, %r7, %r29;
	mul.wide.u32 	%rd37, %r40, 4;
	add.s64 	%rd17, %rd123, %rd37;
	and.b32  	%r41, %r31, 496;
	shl.b32 	%r42, %r18, 9;
	or.b32  	%r43, %r42, %r41;
	add.s32 	%r13, %r21, %r43;
	// begin inline asm
	{
   cp.async.cg.shared.global [%r13], [%rd17], 16;
}

	// end inline asm
	shl.b32 	%r44, %r7, 2;
	add.s32 	%r45, %r40, %r44;
	mul.wide.u32 	%rd38, %r45, 4;
	add.s64 	%rd18, %rd123, %rd38;
	add.s32 	%r14, %r13, 2048;
	// begin inline asm
	{
   cp.async.cg.shared.global [%r14], [%rd18], 16;
}

	// end inline asm
	shl.b32 	%r46, %r7, 3;
	add.s32 	%r47, %r40, %r46;
	mul.wide.u32 	%rd39, %r47, 4;
	add.s64 	%rd19, %rd123, %rd39;
	add.s32 	%r15, %r13, 4096;
	// begin inline asm
	{
   cp.async.cg.shared.global [%r15], [%rd19], 16;
}

	// end inline asm
	add.s32 	%r48, %r47, %r44;
	mul.wide.u32 	%rd40, %r48, 4;
	add.s64 	%rd20, %rd123, %rd40;
	add.s32 	%r16, %r13, 6144;
	// begin inline asm
	{
   cp.async.cg.shared.global [%r16], [%rd20], 16;
}

	// end inline asm
	// begin inline asm
	cp.async.wait_all;

	// end inline asm
	setp.lt.s32 	%p1, %r8, 1;
	mov.f32 	%f1199, 0f00000000;
	mov.f32 	%f1200, %f1199;
	mov.f32 	%f1201, %f1199;
	mov.f32 	%f1202, %f1199;
	mov.f32 	%f1203, %f1199;
	mov.f32 	%f1204, %f1199;
	mov.f32 	%f1205, %f1199;
	mov.f32 	%f1206, %f1199;
	mov.f32 	%f1207, %f1199;
	mov.f32 	%f1208, %f1199;
	mov.f32 	%f1209, %f1199;
	mov.f32 	%f1210, %f1199;
	mov.f32 	%f1211, %f1199;
	mov.f32 	%f1212, %f1199;
	mov.f32 	%f1213, %f1199;
	mov.f32 	%f1214, %f1199;
	mov.f32 	%f1215, %f1199;
	mov.f32 	%f1216, %f1199;
	mov.f32 	%f1217, %f1199;
	mov.f32 	%f1218, %f1199;
	mov.f32 	%f1219, %f1199;
	mov.f32 	%f1220, %f1199;
	mov.f32 	%f1221, %f1199;
	mov.f32 	%f1222, %f1199;
	mov.f32 	%f1223, %f1199;
	mov.f32 	%f1224, %f1199;
	mov.f32 	%f1225, %f1199;
	mov.f32 	%f1226, %f1199;
	mov.f32 	%f1227, %f1199;
	mov.f32 	%f1228, %f1199;
	mov.f32 	%f1229, %f1199;
	mov.f32 	%f1230, %f1199;
	mov.f32 	%f1231, %f1199;
	mov.f32 	%f1232, %f1199;
	mov.f32 	%f1233, %f1199;
	mov.f32 	%f1234, %f1199;
	mov.f32 	%f1235, %f1199;
	mov.f32 	%f1236, %f1199;
	mov.f32 	%f1237, %f1199;
	mov.f32 	%f1238, %f1199;
	mov.f32 	%f1239, %f1199;
	mov.f32 	%f1240, %f1199;
	mov.f32 	%f1241, %f1199;
	mov.f32 	%f1242, %f1199;
	mov.f32 	%f1243, %f1199;
	mov.f32 	%f1244, %f1199;
	mov.f32 	%f1245, %f1199;
	mov.f32 	%f1246, %f1199;
	mov.f32 	%f1247, %f1199;
	mov.f32 	%f1248, %f1199;
	mov.f32 	%f1249, %f1199;
	mov.f32 	%f1250, %f1199;
	mov.f32 	%f1251, %f1199;
	mov.f32 	%f1252, %f1199;
	mov.f32 	%f1253, %f1199;
	mov.f32 	%f1254, %f1199;
	mov.f32 	%f1255, %f1199;
	mov.f32 	%f1256, %f1199;
	mov.f32 	%f1257, %f1199;
	mov.f32 	%f1258, %f1199;
	mov.f32 	%f1259, %f1199;
	mov.f32 	%f1260, %f1199;
	mov.f32 	%f1261, %f1199;
	mov.f32 	%f1262, %f1199;
	mov.f32 	%f1263, %f1199;
	mov.f32 	%f1264, %f1199;
	mov.f32 	%f1265, %f1199;
	mov.f32 	%f1266, %f1199;
	mov.f32 	%f1267, %f1199;
	mov.f32 	%f1268, %f1199;
	mov.f32 	%f1269, %f1199;
	mov.f32 	%f1270, %f1199;
	mov.f32 	%f1271, %f1199;
	mov.f32 	%f1272, %f1199;
	mov.f32 	%f1273, %f1199;
	mov.f32 	%f1274, %f1199;
	mov.f32 	%f1275, %f1199;
	mov.f32 	%f1276, %f1199;
	mov.f32 	%f1277, %f1199;
	mov.f32 	%f1278, %f1199;
	mov.f32 	%f1279, %f1199;
	mov.f32 	%f1280, %f1199;
	mov.f32 	%f1281, %f1199;
	mov.f32 	%f1282, %f1199;
	mov.f32 	%f1283, %f1199;
	mov.f32 	%f1284, %f1199;
	mov.f32 	%f1285, %f1199;
	mov.f32 	%f1286, %f1199;
	mov.f32 	%f1287, %f1199;
	mov.f32 	%f1288, %f1199;
	mov.f32 	%f1289, %f1199;
	mov.f32 	%f1290, %f1199;
	mov.f32 	%f1291, %f1199;
	mov.f32 	%f1292, %f1199;
	mov.f32 	%f1293, %f1199;
	mov.f32 	%f1294, %f1199;
	mov.f32 	%f1295, %f1199;
	mov.f32 	%f1296, %f1199;
	mov.f32 	%f1297, %f1199;
	mov.f32 	%f1298, %f1199;
	mov.f32 	%f1299, %f1199;
	mov.f32 	%f1300, %f1199;
	mov.f32 	%f1301, %f1199;
	mov.f32 	%f1302, %f1199;
	mov.f32 	%f1303, %f1199;
	mov.f32 	%f1304, %f1199;
	mov.f32 	%f1305, %f1199;
	mov.f32 	%f1306, %f1199;
	mov.f32 	%f1307, %f1199;
	mov.f32 	%f1308, %f1199;
	mov.f32 	%f1309, %f1199;
	mov.f32 	%f1310, %f1199;
	mov.f32 	%f1311, %f1199;
	mov.f32 	%f1312, %f1199;
	mov.f32 	%f1313, %f1199;
	mov.f32 	%f1314, %f1199;
	mov.f32 	%f1315, %f1199;
	mov.f32 	%f1316, %f1199;
	mov.f32 	%f1317, %f1199;
	mov.f32 	%f1318, %f1199;
	mov.f32 	%f1319, %f1199;
	mov.f32 	%f1320, %f1199;
	mov.f32 	%f1321, %f1199;
	mov.f32 	%f1322, %f1199;
	mov.f32 	%f1323, %f1199;
	mov.f32 	%f1324, %f1199;
	mov.f32 	%f1325, %f1199;
	mov.f32 	%f1326, %f1199;
	@%p1 bra 	$L__BB0_7;
	mov.b32 	%r134, 0;
	mov.f32 	%f1199, 0f00000000;
	mov.u32 	%r135, %r134;
$L__BB0_2:
	xor.b32  	%r3, %r135, 1;
	add.s32 	%r134, %r134, 16;
	setp.ge.s32 	%p2, %r134, %r8;
	@%p2 bra 	$L__BB0_4;
	ld.param.u32 	%r131, [_Z24sgemmLab5DoubleBufferingILi128ELi128ELi16ELi8ELi4ELi8ELi4ELi1ELi4EEviiifPKfS1_fPf_param_1];
	shl.b32 	%r58, %r8, 6;
	mov.u32 	%r59, %tid.x;
	shr.u32 	%r60, %r59, 2;
	shl.b32 	%r61, %r59, 2;
	and.b32  	%r62, %r61, 12;
	mad.lo.s32 	%r63, %r60, %r8, %r62;
	add.s32 	%r64, %r63, %r58;
	shl.b32 	%r65, %r8, 5;
	add.s32 	%r66, %r64, %r65;
	add.s32 	%r67, %r63, %r65;
	mul.wide.u32 	%rd49, %r3, 8;
	add.s64 	%rd50, %rd1, %rd49;
	add.s64 	%rd51, %rd2, %rd49;
	ld.local.u64 	%rd52, [%rd50];
	cvta.to.shared.u64 	%rd53, %rd52;
	cvt.u32.u64 	%r68, %rd53;
	ld.local.u64 	%rd54, [%rd51];
	mul.wide.u32 	%rd55, %r63, 4;
	add.s64 	%rd56, %rd122, %rd55;
	add.s64 	%rd41, %rd56, 64;
	shl.b32 	%r69, %r59, 4;
	and.b32  	%r70, %r69, 48;
	shl.b32 	%r71, %r60, 6;
	or.b32  	%r72, %r71, %r70;
	add.s32 	%r50, %r68, %r72;
	// begin inline asm
	{
   cp.async.cg.shared.global [%r50], [%rd41], 16;
}

	// end inline asm
	mul.wide.u32 	%rd57, %r67, 4;
	add.s64 	%rd58, %rd122, %rd57;
	add.s64 	%rd42, %rd58, 64;
	add.s32 	%r51, %r50, 2048;
	// begin inline asm
	{
   cp.async.cg.shared.global [%r51], [%rd42], 16;
}

	// end inline asm
	mul.wide.u32 	%rd59, %r64, 4;
	add.s64 	%rd60, %rd122, %rd59;
	add.s64 	%rd43, %rd60, 64;
	add.s32 	%r52, %r50, 4096;
	// begin inline asm
	{
   cp.async.cg.shared.global [%r52], [%rd43], 16;
}

	// end inline asm
	mul.wide.u32 	%rd61, %r66, 4;
	add.s64 	%rd62, %rd122, %rd61;
	add.s64 	%rd44, %rd62, 64;
	add.s32 	%r53, %r50, 6144;
	// begin inline asm
	{
   cp.async.cg.shared.global [%r53], [%rd44], 16;
}

	// end inline asm
	cvta.to.shared.u64 	%rd63, %rd54;
	cvt.u32.u64 	%r73, %rd63;
	shr.u32 	%r74, %r59, 5;
	and.b32  	%r75, %r61, 124;
	mad.lo.s32 	%r76, %r74, %r131, %r75;
	cvt.u64.u32 	%rd64, %r76;
	shl.b32 	%r77, %r131, 4;
	cvt.s64.s32 	%rd65, %r77;
	add.s64 	%rd66, %rd64, %rd65;
	shl.b64 	%rd67, %rd66, 2;
	add.s64 	%rd45, %rd123, %rd67;
	and.b32  	%r78, %r69, 496;
	shl.b32 	%r79, %r74, 9;
	or.b32  	%r80, %r79, %r78;
	add.s32 	%r54, %r73, %r80;
	// begin inline asm
	{
   cp.async.cg.shared.global [%r54], [%rd45], 16;
}

	// end inline asm
	shl.b32 	%r81, %r131, 2;
	add.s32 	%r82, %r76, %r81;
	cvt.u64.u32 	%rd68, %r82;
	add.s64 	%rd69, %rd68, %rd65;
	shl.b64 	%rd70, %rd69, 2;
	add.s64 	%rd46, %rd123, %rd70;
	add.s32 	%r55, %r54, 2048;
	// begin inline asm
	{
   cp.async.cg.shared.global [%r55], [%rd46], 16;
}

	// end inline asm
	shl.b32 	%r83, %r131, 3;
	add.s32 	%r84, %r76, %r83;
	cvt.u64.u32 	%rd71, %r84;
	add.s64 	%rd72, %rd71, %rd65;
	shl.b64 	%rd73, %rd72, 2;
	add.s64 	%rd47, %rd123, %rd73;
	add.s32 	%r56, %r54, 4096;
	// begin inline asm
	{
   cp.async.cg.shared.global [%r56], [%rd47], 16;
}

	// end inline asm
	add.s32 	%r85, %r84, %r81;
	cvt.u64.u32 	%rd74, %r85;
	add.s64 	%rd75, %rd74, %rd65;
	shl.b64 	%rd76, %rd75, 2;
	add.s64 	%rd48, %rd123, %rd76;
	add.s32 	%r57, %r54, 6144;
	// begin inline asm
	{
   cp.async.cg.shared.global [%r57], [%rd48], 16;
}

	// end inline asm
$L__BB0_4:
	mov.u32 	%r87, %tid.x;
	shl.b32 	%r88, %r87, 2;
	and.b32  	%r89, %r88, 12;
	mul.wide.u32 	%rd77, %r135, 8;
	add.s64 	%rd78, %rd1, %rd77;
	ld.local.u64 	%rd79, [%rd78];
	mul.wide.u32 	%rd80, %r88, 4;
	add.s64 	%rd81, %rd79, %rd80;
	ld.v4.f32 	{%f517, %f518, %f519, %f520}, [%rd81];
	shl.b32 	%r90, %r87, 11;
	or.b32  	%r91, %r90, %r87;
	and.b32  	%r92, %r91, 6268;
	mov.u32 	%r93, _ZZ24sgemmLab5DoubleBufferingILi128ELi128ELi16ELi8ELi4ELi8ELi4ELi1ELi4EEviiifPKfS1_fPfE2As;
	add.s32 	%r94, %r93, %r92;
	st.shared.f32 	[%r94], %f517;
	st.shared.f32 	[%r94+512], %f518;
	st.shared.f32 	[%r94+1024], %f519;
	st.shared.f32 	[%r94+1536], %f520;
	ld.v4.f32 	{%f521, %f522, %f523, %f524}, [%rd81+2048];
	st.shared.f32 	[%r94+128], %f521;
	st.shared.f32 	[%r94+640], %f522;
	st.shared.f32 	[%r94+1152], %f523;
	st.shared.f32 	[%r94+1664], %f524;
	ld.v4.f32 	{%f525, %f526, %f527, %f528}, [%rd81+4096];
	st.shared.f32 	[%r94+256], %f525;
	st.shared.f32 	[%r94+768], %f526;
	st.shared.f32 	[%r94+1280], %f527;
	st.shared.f32 	[%r94+1792], %f528;
	ld.v4.f32 	{%f529, %f530, %f531, %f532}, [%rd81+6144];
	st.shared.f32 	[%r94+384], %f529;
	st.shared.f32 	[%r94+896], %f530;
	st.shared.f32 	[%r94+1408], %f531;
	st.shared.f32 	[%r94+1920], %f532;
	add.s64 	%rd82, %rd2, %rd77;
	ld.local.u64 	%rd83, [%rd82];
	bar.sync 	0;
	shl.b32 	%r95, %r87, 1;
	and.b32  	%r96, %r95, 64;
	or.b32  	%r97, %r96, %r89;
	mul.wide.u32 	%rd84, %r97, 4;
	add.s64 	%rd85, %rd84, %rd83;
	add.s64 	%rd124, %rd85, 128;
	mov.b32 	%r136, 16;
$L__BB0_5:
	mov.u32 	%r98, %tid.x;
	shl.b32 	%r99, %r98, 2;
	and.b32  	%r100, %r99, 256;
	shl.b32 	%r101, %r98, 3;
	and.b32  	%r102, %r101, 224;
	or.b32  	%r103, %r100, %r102;
	mov.u32 	%r104, _ZZ24sgemmLab5DoubleBufferingILi128ELi128ELi16ELi8ELi4ELi8ELi4ELi1ELi4EEviiifPKfS1_fPfE2As;
	add.s32 	%r105, %r104, %r103;
	add.s32 	%r106, %r105, %r136;
	ld.shared.f32 	%f533, [%r106+-16];
	ld.shared.f32 	%f534, [%r106+-12];
	ld.shared.f32 	%f535, [%r106+-8];
	ld.shared.f32 	%f536, [%r106+-4];
	ld.shared.f32 	%f537, [%r106];
	ld.shared.f32 	%f538, [%r106+4];
	ld.shared.f32 	%f539, [%r106+8];
	ld.shared.f32 	%f540, [%r106+12];
	ld.f32 	%f541, [%rd124+-128];
	ld.f32 	%f542, [%rd124+-124];
	ld.f32 	%f543, [%rd124+-120];
	ld.f32 	%f544, [%rd124+-116];
	ld.f32 	%f545, [%rd124+-64];
	ld.f32 	%f546, [%rd124+-60];
	ld.f32 	%f547, [%rd124+-56];
	ld.f32 	%f548, [%rd124+-52];
	ld.f32 	%f549, [%rd124];
	ld.f32 	%f550, [%rd124+4];
	ld.f32 	%f551, [%rd124+8];
	ld.f32 	%f552, [%rd124+12];
	ld.f32 	%f553, [%rd124+64];
	ld.f32 	%f554, [%rd124+68];
	ld.f32 	%f555, [%rd124+72];
	ld.f32 	%f556, [%rd124+76];
	fma.rn.f32 	%f1326, %f533, %f541, %f1326;
	fma.rn.f32 	%f1325, %f533, %f542, %f1325;
	fma.rn.f32 	%f1324, %f533, %f543, %f1324;
	fma.rn.f32 	%f1323, %f533, %f544, %f1323;
	fma.rn.f32 	%f1310, %f534, %f541, %f1310;
	fma.rn.f32 	%f1309, %f534, %f542, %f1309;
	fma.rn.f32 	%f1308, %f534, %f543, %f1308;
	fma.rn.f32 	%f1307, %f534, %f544, %f1307;
	fma.rn.f32 	%f1294, %f535, %f541, %f1294;
	fma.rn.f32 	%f1293, %f535, %f542, %f1293;
	fma.rn.f32 	%f1292, %f535, %f543, %f1292;
	fma.rn.f32 	%f1291, %f535, %f544, %f1291;
	fma.rn.f32 	%f1278, %f536, %f541, %f1278;
	fma.rn.f32 	%f1277, %f536, %f542, %f1277;
	fma.rn.f32 	%f1276, %f536, %f543, %f1276;
	fma.rn.f32 	%f1275, %f536, %f544, %f1275;
	fma.rn.f32 	%f1262, %f537, %f541, %f1262;
	fma.rn.f32 	%f1261, %f537, %f542, %f1261;
	fma.rn.f32 	%f1260, %f537, %f543, %f1260;
	fma.rn.f32 	%f1259, %f537, %f544, %f1259;
	fma.rn.f32 	%f1246, %f538, %f541, %f1246;
	fma.rn.f32 	%f1245, %f538, %f542, %f1245;
	fma.rn.f32 	%f1244, %f538, %f543, %f1244;
	fma.rn.f32 	%f1243, %f538, %f544, %f1243;
	fma.rn.f32 	%f1230, %f539, %f541, %f1230;
	fma.rn.f32 	%f1229, %f539, %f542, %f1229;
	fma.rn.f32 	%f1228, %f539, %f543, %f1228;
	fma.rn.f32 	%f1227, %f539, %f544, %f1227;
	fma.rn.f32 	%f1214, %f540, %f541, %f1214;
	fma.rn.f32 	%f1213, %f540, %f542, %f1213;
	fma.rn.f32 	%f1212, %f540, %f543, %f1212;
	fma.rn.f32 	%f1211, %f540, %f544, %f1211;
	fma.rn.f32 	%f1322, %f533, %f545, %f1322;
	fma.rn.f32 	%f1321, %f533, %f546, %f1321;
	fma.rn.f32 	%f1320, %f533, %f547, %f1320;
	fma.rn.f32 	%f1319, %f533, %f548, %f1319;
	fma.rn.f32 	%f1306, %f534, %f545, %f1306;
	fma.rn.f32 	%f1305, %f534, %f546, %f1305;
	fma.rn.f32 	%f1304, %f534, %f547, %f1304;
	fma.rn.f32 	%f1303, %f534, %f548, %f1303;
	fma.rn.f32 	%f1290, %f535, %f545, %f1290;
	fma.rn.f32 	%f1289, %f535, %f546, %f1289;
	fma.rn.f32 	%f1288, %f535, %f547, %f1288;
	fma.rn.f32 	%f1287, %f535, %f548, %f1287;
	fma.rn.f32 	%f1274, %f536, %f545, %f1274;
	fma.rn.f32 	%f1273, %f536, %f546, %f1273;
	fma.rn.f32 	%f1272, %f536, %f547, %f1272;
	fma.rn.f32 	%f1271, %f536, %f548, %f1271;
	fma.rn.f32 	%f1258, %f537, %f545, %f1258;
	fma.rn.f32 	%f1257, %f537, %f546, %f1257;
	fma.rn.f32 	%f1256, %f537, %f547, %f1256;
	fma.rn.f32 	%f1255, %f537, %f548, %f1255;
	fma.rn.f32 	%f1242, %f538, %f545, %f1242;
	fma.rn.f32 	%f1241, %f538, %f546, %f1241;
	fma.rn.f32 	%f1240, %f538, %f547, %f1240;
	fma.rn.f32 	%f1239, %f538, %f548, %f1239;
	fma.rn.f32 	%f1226, %f539, %f545, %f1226;
	fma.rn.f32 	%f1225, %f539, %f546, %f1225;
	fma.rn.f32 	%f1224, %f539, %f547, %f1224;
	fma.rn.f32 	%f1223, %f539, %f548, %f1223;
	fma.rn.f32 	%f1210, %f540, %f545, %f1210;
	fma.rn.f32 	%f1209, %f540, %f546, %f1209;
	fma.rn.f32 	%f1208, %f540, %f547, %f1208;
	fma.rn.f32 	%f1207, %f540, %f548, %f1207;
	fma.rn.f32 	%f1318, %f533, %f549, %f1318;
	fma.rn.f32 	%f1317, %f533, %f550, %f1317;
	fma.rn.f32 	%f1316, %f533, %f551, %f1316;
	fma.rn.f32 	%f1315, %f533, %f552, %f1315;
	fma.rn.f32 	%f1302, %f534, %f549, %f1302;
	fma.rn.f32 	%f1301, %f534, %f550, %f1301;
	fma.rn.f32 	%f1300, %f534, %f551, %f1300;
	fma.rn.f32 	%f1299, %f534, %f552, %f1299;
	fma.rn.f32 	%f1286, %f535, %f549, %f1286;
	fma.rn.f32 	%f1285, %f535, %f550, %f1285;
	fma.rn.f32 	%f1284, %f535, %f551, %f1284;
	fma.rn.f32 	%f1283, %f535, %f552, %f1283;
	fma.rn.f32 	%f1270, %f536, %f549, %f1270;
	fma.rn.f32 	%f1269, %f536, %f550, %f1269;
	fma.rn.f32 	%f1268, %f536, %f551, %f1268;
	fma.rn.f32 	%f1267, %f536, %f552, %f1267;
	fma.rn.f32 	%f1254, %f537, %f549, %f1254;
	fma.rn.f32 	%f1253, %f537, %f550, %f1253;
	fma.rn.f32 	%f1252, %f537, %f551, %f1252;
	fma.rn.f32 	%f1251, %f537, %f552, %f1251;
	fma.rn.f32 	%f1238, %f538, %f549, %f1238;
	fma.rn.f32 	%f1237, %f538, %f550, %f1237;
	fma.rn.f32 	%f1236, %f538, %f551, %f1236;
	fma.rn.f32 	%f1235, %f538, %f552, %f1235;
	fma.rn.f32 	%f1222, %f539, %f549, %f1222;
	fma.rn.f32 	%f1221, %f539, %f550, %f1221;
	fma.rn.f32 	%f1220, %f539, %f551, %f1220;
	fma.rn.f32 	%f1219, %f539, %f552, %f1219;
	fma.rn.f32 	%f1206, %f540, %f549, %f1206;
	fma.rn.f32 	%f1205, %f540, %f550, %f1205;
	fma.rn.f32 	%f1204, %f540, %f551, %f1204;
	fma.rn.f32 	%f1203, %f540, %f552, %f1203;
	fma.rn.f32 	%f1314, %f533, %f553, %f1314;
	fma.rn.f32 	%f1313, %f533, %f554, %f1313;
	fma.rn.f32 	%f1312, %f533, %f555, %f1312;
	fma.rn.f32 	%f1311, %f533, %f556, %f1311;
	fma.rn.f32 	%f1298, %f534, %f553, %f1298;
	fma.rn.f32 	%f1297, %f534, %f554, %f1297;
	fma.rn.f32 	%f1296, %f534, %f555, %f1296;
	fma.rn.f32 	%f1295, %f534, %f556, %f1295;
	fma.rn.f32 	%f1282, %f535, %f553, %f1282;
	fma.rn.f32 	%f1281, %f535, %f554, %f1281;
	fma.rn.f32 	%f1280, %f535, %f555, %f1280;
	fma.rn.f32 	%f1279, %f535, %f556, %f1279;
	fma.rn.f32 	%f1266, %f536, %f553, %f1266;
	fma.rn.f32 	%f1265, %f536, %f554, %f1265;
	fma.rn.f32 	%f1264, %f536, %f555, %f1264;
	fma.rn.f32 	%f1263, %f536, %f556, %f1263;
	fma.rn.f32 	%f1250, %f537, %f553, %f1250;
	fma.rn.f32 	%f1249, %f537, %f554, %f1249;
	fma.rn.f32 	%f1248, %f537, %f555, %f1248;
	fma.rn.f32 	%f1247, %f537, %f556, %f1247;
	fma.rn.f32 	%f1234, %f538, %f553, %f1234;
	fma.rn.f32 	%f1233, %f538, %f554, %f1233;
	fma.rn.f32 	%f1232, %f538, %f555, %f1232;
	fma.rn.f32 	%f1231, %f538, %f556, %f1231;
	fma.rn.f32 	%f1218, %f539, %f553, %f1218;
	fma.rn.f32 	%f1217, %f539, %f554, %f1217;
	fma.rn.f32 	%f1216, %f539, %f555, %f1216;
	fma.rn.f32 	%f1215, %f539, %f556, %f1215;
	fma.rn.f32 	%f1202, %f540, %f553, %f1202;
	fma.rn.f32 	%f1201, %f540, %f554, %f1201;
	fma.rn.f32 	%f1200, %f540, %f555, %f1200;
	fma.rn.f32 	%f1199, %f540, %f556, %f1199;
	add.s32 	%r136, %r136, 512;
	add.s64 	%rd124, %rd124, 512;
	setp.ne.s32 	%p3, %r136, 8208;
	@%p3 bra 	$L__BB0_5;
	ld.param.u32 	%r132, [_Z24sgemmLab5DoubleBufferingILi128ELi128ELi16ELi8ELi4ELi8ELi4ELi1ELi4EEviiifPKfS1_fPf_param_1];
	setp.lt.s32 	%p4, %r134, %r8;
	// begin inline asm
	cp.async.wait_all;

	// end inline asm
	bar.sync 	0;
	add.s64 	%rd122, %rd122, 64;
	shl.b32 	%r107, %r132, 4;
	mul.wide.s32 	%rd86, %r107, 4;
	add.s64 	%rd123, %rd123, %rd86;
	mov.u32 	%r135, %r3;
	@%p4 bra 	$L__BB0_2;
$L__BB0_7:
	ld.param.u64 	%rd121, [_Z24sgemmLab5DoubleBufferingILi128ELi128ELi16ELi8ELi4ELi8ELi4ELi1ELi4EEviiifPKfS1_fPf_param_7];
	ld.param.f32 	%f942, [_Z24sgemmLab5DoubleBufferingILi128ELi128ELi16ELi8ELi4ELi8ELi4ELi1ELi4EEviiifPKfS1_fPf_param_6];
	ld.param.f32 	%f941, [_Z24sgemmLab5DoubleBufferingILi128ELi128ELi16ELi8ELi4ELi8ELi4ELi1ELi4EEviiifPKfS1_fPf_param_3];
	ld.param.u32 	%r133, [_Z24sgemmLab5DoubleBufferingILi128ELi128ELi16ELi8ELi4ELi8ELi4ELi1ELi4EEviiifPKfS1_fPf_param_1];
	mov.u32 	%r108, %ctaid.y;
	mul.lo.s32 	%r109, %r108, %r133;
	shl.b32 	%r110, %r109, 7;
	mov.u32 	%r111, %ctaid.x;
	shl.b32 	%r112, %r111, 7;
	add.s32 	%r113, %r110, %r112;
	cvt.s64.s32 	%rd87, %r113;
	cvta.to.global.u64 	%rd88, %rd121;
	mov.u32 	%r114, %tid.x;
	shl.b32 	%r115, %r114, 1;
	and.b32  	%r116, %r115, 56;
	and.b32  	%r117, %r114, 64;
	or.b32  	%r118, %r116, %r117;
	and.b32  	%r119, %r115, 64;
	shl.b32 	%r120, %r114, 2;
	and.b32  	%r121, %r120, 12;
	or.b32  	%r122, %r119, %r121;
	mad.lo.s32 	%r123, %r118, %r133, %r122;
	cvt.s64.s32 	%rd89, %r123;
	add.s64 	%rd90, %rd89, %rd87;
	shl.b64 	%rd91, %rd90, 2;
	add.s64 	%rd92, %rd88, %rd91;
	ld.global.v4.f32 	{%f557, %f558, %f559, %f560}, [%rd92];
	mul.f32 	%f561, %f942, %f557;
	fma.rn.f32 	%f562, %f941, %f1326, %f561;
	mul.f32 	%f563, %f942, %f558;
	fma.rn.f32 	%f564, %f941, %f1325, %f563;
	mul.f32 	%f565, %f942, %f559;
	fma.rn.f32 	%f566, %f941, %f1324, %f565;
	mul.f32 	%f567, %f942, %f560;
	fma.rn.f32 	%f568, %f941, %f1323, %f567;
	st.global.v4.f32 	[%rd92], {%f562, %f564, %f566, %f568};
	add.s32 	%r124, %r123, %r133;
	cvt.s64.s32 	%rd93, %r124;
	add.s64 	%rd94, %rd93, %rd87;
	shl.b64 	%rd95, %rd94, 2;
	add.s64 	%rd96, %rd88, %rd95;
	ld.global.v4.f32 	{%f569, %f570, %f571, %f572}, [%rd96];
	mul.f32 	%f573, %f942, %f569;
	fma.rn.f32 	%f574, %f941, %f1310, %f573;
	mul.f32 	%f575, %f942, %f570;
	fma.rn.f32 	%f576, %f941, %f1309, %f575;
	mul.f32 	%f577, %f942, %f571;
	fma.rn.f32 	%f578, %f941, %f1308, %f577;
	mul.f32 	%f579, %f942, %f572;
	fma.rn.f32 	%f580, %f941, %f1307, %f579;
	st.global.v4.f32 	[%rd96], {%f574, %f576, %f578, %f580};
	add.s32 	%r125, %r124, %r133;
	cvt.s64.s32 	%rd97, %r125;
	add.s64 	%rd98, %rd97, %rd87;
	shl.b64 	%rd99, %rd98, 2;
	add.s64 	%rd100, %rd88, %rd99;
	ld.global.v4.f32 	{%f581, %f582, %f583, %f584}, [%rd100];
	mul.f32 	%f585, %f942, %f581;
	fma.rn.f32 	%f586, %f941, %f1294, %f585;
	mul.f32 	%f587, %f942, %f582;
	fma.rn.f32 	%f588, %f941, %f1293, %f587;
	mul.f32 	%f589, %f942, %f583;
	fma.rn.f32 	%f590, %f941, %f1292, %f589;
	mul.f32 	%f591, %f942, %f584;
	fma.rn.f32 	%f592, %f941, %f1291, %f591;
	st.global.v4.f32 	[%rd100], {%f586, %f588, %f590, %f592};
	add.s32 	%r126, %r125, %r133;
	cvt.s64.s32 	%rd101, %r126;
	add.s64 	%rd102, %rd101, %rd87;
	shl.b64 	%rd103, %rd102, 2;
	add.s64 	%rd104, %rd88, %rd103;
	ld.global.v4.f32 	{%f593, %f594, %f595, %f596}, [%rd104];
	mul.f32 	%f597, %f942, %f593;
	fma.rn.f32 	%f598, %f941, %f1278, %f597;
	mul.f32 	%f599, %f942, %f594;
	fma.rn.f32 	%f600, %f941, %f1277, %f599;
	mul.f32 	%f601, %f942, %f595;
	fma.rn.f32 	%f602, %f941, %f1276, %f601;
	mul.f32 	%f603, %f942, %f596;
	fma.rn.f32 	%f604, %f941, %f1275, %f603;
	st.global.v4.f32 	[%rd104], {%f598, %f600, %f602, %f604};
	add.s32 	%r127, %r126, %r133;
	cvt.s64.s32 	%rd105, %r127;
	add.s64 	%rd106, %rd105, %rd87;
	shl.b64 	%rd107, %rd106, 2;
	add.s64 	%rd108, %rd88, %rd107;
	ld.global.v4.f32 	{%f605, %f606, %f607, %f608}, [%rd108];
	mul.f32 	%f609, %f942, %f605;
	fma.rn.f32 	%f610, %f941, %f1262, %f609;
	mul.f32 	%f611, %f942, %f606;
	fma.rn.f32 	%f612, %f941, %f1261, %f611;
	mul.f32 	%f613, %f942, %f607;
	fma.rn.f32 	%f614, %f941, %f1260, %f613;
	mul.f32 	%f615, %f942, %f608;
	fma.rn.f32 	%f616, %f941, %f1259, %f615;
	st.global.v4.f32 	[%rd108], {%f610, %f612, %f614, %f616};
	add.s32 	%r128, %r127, %r133;
	cvt.s64.s32 	%rd109, %r128;
	add.s64 	%rd110, %rd109, %rd87;
	shl.b64 	%rd111, %rd110, 2;
	add.s64 	%rd112, %rd88, %rd111;
	ld.global.v4.f32 	{%f617, %f618, %f619, %f620}, [%rd112];
	mul.f32 	%f621, %f942, %f617;
	fma.rn.f32 	%f622, %f941, %f1246, %f621;
	mul.f32 	%f623, %f942, %f618;
	fma.rn.f32 	%f624, %f941, %f1245, %f623;
	mul.f32 	%f625, %f942, %f619;
	fma.rn.f32 	%f626, %f941, %f1244, %f625;
	mul.f32 	%f627, %f942, %f620;
	fma.rn.f32 	%f628, %f941, %f1243, %f627;
	st.global.v4.f32 	[%rd112], {%f622, %f624, %f626, %f628};
	add.s32 	%r129, %r128, %r133;
	cvt.s64.s32 	%rd113, %r129;
	add.s64 	%rd114, %rd113, %rd87;
	shl.b64 	%rd115, %rd114, 2;
	add.s64 	%rd116, %rd88, %rd115;
	ld.global.v4.f32 	{%f629, %f630, %f631, %f632}, [%rd116];
	mul.f32 	%f633, %f942, %f629;
	fma.rn.f32 	%f634, %f941, %f1230, %f633;
	mul.f32 	%f635, %f942, %f630;
	fma.rn.f32 	%f636, %f941, %f1229, %f635;
	mul.f32 	%f637, %f942, %f631;
	fma.rn.f32 	%f638, %f941, %f1228, %f637;
	mul.f32 	%f639, %f942, %f632;
	fma.rn.f32 	%f640, %f941, %f1227, %f639;
	st.global.v4.f32 	[%rd116], {%f634, %f636, %f638, %f640};
	add.s32 	%r130, %r129, %r133;
	cvt.s64.s32 	%rd117, %r130;
	add.s64 	%rd118, %rd117, %rd87;
	shl.b64 	%rd119, %rd118, 2;
	add.s64 	%rd120, %rd88, %rd119;
	ld.global.v4.f32 	{%f641, %f642, %f643, %f644}, [%rd120];
	mul.f32 	%f645, %f942, %f641;
	fma.rn.f32 	%f646, %f941, %f1214, %f645;
	mul.f32 	%f647, %f942, %f642;
	fma.rn.f32 	%f648, %f941, %f1213, %f647;
	mul.f32 	%f649, %f942, %f643;
	fma.rn.f32 	%f650, %f941, %f1212, %f649;
	mul.f32 	%f651, %f942, %f644;
	fma.rn.f32 	%f652, %f941, %f1211, %f651;
	st.global.v4.f32 	[%rd120], {%f646, %f648, %f650, %f652};
	ld.global.v4.f32 	{%f653, %f654, %f655, %f656}, [%rd92+64];
	mul.f32 	%f657, %f942, %f653;
	fma.rn.f32 	%f658, %f941, %f1322, %f657;
	mul.f32 	%f659, %f942, %f654;
	fma.rn.f32 	%f660, %f941, %f1321, %f659;
	mul.f32 	%f661, %f942, %f655;
	fma.rn.f32 	%f662, %f941, %f1320, %f661;
	mul.f32 	%f663, %f942, %f656;
	fma.rn.f32 	%f664, %f941, %f1319, %f663;
	st.global.v4.f32 	[%rd92+64], {%f658, %f660, %f662, %f664};
	ld.global.v4.f32 	{%f665, %f666, %f667, %f668}, [%rd96+64];
	mul.f32 	%f669, %f942, %f665;
	fma.rn.f32 	%f670, %f941, %f1306, %f669;
	mul.f32 	%f671, %f942, %f666;
	fma.rn.f32 	%f672, %f941, %f1305, %f671;
	mul.f32 	%f673, %f942, %f667;
	fma.rn.f32 	%f674, %f941, %f1304, %f673;
	mul.f32 	%f675, %f942, %f668;
	fma.rn.f32 	%f676, %f941, %f1303, %f675;
	st.global.v4.f32 	[%rd96+64], {%f670, %f672, %f674, %f676};
	ld.global.v4.f32 	{%f677, %f678, %f679, %f680}, [%rd100+64];
	mul.f32 	%f681, %f942, %f677;
	fma.rn.f32 	%f682, %f941, %f1290, %f681;
	mul.f32 	%f683, %f942, %f678;
	fma.rn.f32 	%f684, %f941, %f1289, %f683;
	mul.f32 	%f685, %f942, %f679;
	fma.rn.f32 	%f686, %f941, %f1288, %f685;
	mul.f32 	%f687, %f942, %f680;
	fma.rn.f32 	%f688, %f941, %f1287, %f687;
	st.global.v4.f32 	[%rd100+64], {%f682, %f684, %f686, %f688};
	ld.global.v4.f32 	{%f689, %f690, %f691, %f692}, [%rd104+64];
	mul.f32 	%f693, %f942, %f689;
	fma.rn.f32 	%f694, %f941, %f1274, %f693;
	mul.f32 	%f695, %f942, %f690;
	fma.rn.f32 	%f696, %f941, %f1273, %f695;
	mul.f32 	%f697, %f942, %f691;
	fma.rn.f32 	%f698, %f941, %f1272, %f697;
	mul.f32 	%f699, %f942, %f692;
	fma.rn.f32 	%f700, %f941, %f1271, %f699;
	st.global.v4.f32 	[%rd104+64], {%f694, %f696, %f698, %f700};
	ld.global.v4.f32 	{%f701, %f702, %f703, %f704}, [%rd108+64];
	mul.f32 	%f705, %f942, %f701;
	fma.rn.f32 	%f706, %f941, %f1258, %f705;
	mul.f32 	%f707, %f942, %f702;
	fma.rn.f32 	%f708, %f941, %f1257, %f707;
	mul.f32 	%f709, %f942, %f703;
	fma.rn.f32 	%f710, %f941, %f1256, %f709;
	mul.f32 	%f711, %f942, %f704;
	fma.rn.f32 	%f712, %f941, %f1255, %f711;
	st.global.v4.f32 	[%rd108+64], {%f706, %f708, %f710, %f712};
	ld.global.v4.f32 	{%f713, %f714, %f715, %f716}, [%rd112+64];
	mul.f32 	%f717, %f942, %f713;
	fma.rn.f32 	%f718, %f941, %f1242, %f717;
	mul.f32 	%f719, %f942, %f714;
	fma.rn.f32 	%f720, %f941, %f1241, %f719;
	mul.f32 	%f721, %f942, %f715;
	fma.rn.f32 	%f722, %f941, %f1240, %f721;
	mul.f32 	%f723, %f942, %f716;
	fma.rn.f32 	%f724, %f941, %f1239, %f723;
	st.global.v4.f32 	[%rd112+64], {%f718, %f720, %f722, %f724};
	ld.global.v4.f32 	{%f725, %f726, %f727, %f728}, [%rd116+64];
	mul.f32 	%f729, %f942, %f725;
	fma.rn.f32 	%f730, %f941, %f1226, %f729;
	mul.f32 	%f731, %f942, %f726;
	fma.rn.f32 	%f732, %f941, %f1225, %f731;
	mul.f32 	%f733, %f942, %f727;
	fma.rn.f32 	%f734, %f941, %f1224, %f733;
	mul.f32 	%f735, %f942, %f728;
	fma.rn.f32 	%f736, %f941, %f1223, %f735;
	st.global.v4.f32 	[%rd116+64], {%f730, %f732, %f734, %f736};
	ld.global.v4.f32 	{%f737, %f738, %f739, %f740}, [%rd120+64];
	mul.f32 	%f741, %f942, %f737;
	fma.rn.f32 	%f742, %f941, %f1210, %f741;
	mul.f32 	%f743, %f942, %f738;
	fma.rn.f32 	%f744, %f941, %f1209, %f743;
	mul.f32 	%f745, %f942, %f739;
	fma.rn.f32 	%f746, %f941, %f1208, %f745;
	mul.f32 	%f747, %f942, %f740;
	fma.rn.f32 	%f748, %f941, %f1207, %f747;
	st.global.v4.f32 	[%rd120+64], {%f742, %f744, %f746, %f748};
	ld.global.v4.f32 	{%f749, %f750, %f751, %f752}, [%rd92+128];
	mul.f32 	%f753, %f942, %f749;
	fma.rn.f32 	%f754, %f941, %f1318, %f753;
	mul.f32 	%f755, %f942, %f750;
	fma.rn.f32 	%f756, %f941, %f1317, %f755;
	mul.f32 	%f757, %f942, %f751;
	fma.rn.f32 	%f758, %f941, %f1316, %f757;
	mul.f32 	%f759, %f942, %f752;
	fma.rn.f32 	%f760, %f941, %f1315, %f759;
	st.global.v4.f32 	[%rd92+128], {%f754, %f756, %f758, %f760};
	ld.global.v4.f32 	{%f761, %f762, %f763, %f764}, [%rd96+128];
	mul.f32 	%f765, %f942, %f761;
	fma.rn.f32 	%f766, %f941, %f1302, %f765;
	mul.f32 	%f767, %f942, %f762;
	fma.rn.f32 	%f768, %f941, %f1301, %f767;
	mul.f32 	%f769, %f942, %f763;
	fma.rn.f32 	%f770, %f941, %f1300, %f769;
	mul.f32 	%f771, %f942, %f764;
	fma.rn.f32 	%f772, %f941, %f1299, %f771;
	st.global.v4.f32 	[%rd96+128], {%f766, %f768, %f770, %f772};
	ld.global.v4.f32 	{%f773, %f774, %f775, %f776}, [%rd100+128];
	mul.f32 	%f777, %f942, %f773;
	fma.rn.f32 	%f778, %f941, %f1286, %f777;
	mul.f32 	%f779, %f942, %f774;
	fma.rn.f32 	%f780, %f941, %f1285, %f779;
	mul.f32 	%f781, %f942, %f775;
	fma.rn.f32 	%f782, %f941, %f1284, %f781;
	mul.f32 	%f783, %f942, %f776;
	fma.rn.f32 	%f784, %f941, %f1283, %f783;
	st.global.v4.f32 	[%rd100+128], {%f778, %f780, %f782, %f784};
	ld.global.v4.f32 	{%f785, %f786, %f787, %f788}, [%rd104+128];
	mul.f32 	%f789, %f942, %f785;
	fma.rn.f32 	%f790, %f941, %f1270, %f789;
	mul.f32 	%f791, %f942, %f786;
	fma.rn.f32 	%f792, %f941, %f1269, %f791;
	mul.f32 	%f793, %f942, %f787;
	fma.rn.f32 	%f794, %f941, %f1268, %f793;
	mul.f32 	%f795, %f942, %f788;
	fma.rn.f32 	%f796, %f941, %f1267, %f795;
	st.global.v4.f32 	[%rd104+128], {%f790, %f792, %f794, %f796};
	ld.global.v4.f32 	{%f797, %f798, %f799, %f800}, [%rd108+128];
	mul.f32 	%f801, %f942, %f797;
	fma.rn.f32 	%f802, %f941, %f1254, %f801;
	mul.f32 	%f803, %f942, %f798;
	fma.rn.f32 	%f804, %f941, %f1253, %f803;
	mul.f32 	%f805, %f942, %f799;
	fma.rn.f32 	%f806, %f941, %f1252, %f805;
	mul.f32 	%f807, %f942, %f800;
	fma.rn.f32 	%f808, %f941, %f1251, %f807;
	st.global.v4.f32 	[%rd108+128], {%f802, %f804, %f806, %f808};
	ld.global.v4.f32 	{%f809, %f810, %f811, %f812}, [%rd112+128];
	mul.f32 	%f813, %f942, %f809;
	fma.rn.f32 	%f814, %f941, %f1238, %f813;
	mul.f32 	%f815, %f942, %f810;
	fma.rn.f32 	%f816, %f941, %f1237, %f815;
	mul.f32 	%f817, %f942, %f811;
	fma.rn.f32 	%f818, %f941, %f1236, %f817;
	mul.f32 	%f819, %f942, %f812;
	fma.rn.f32 	%f820, %f941, %f1235, %f819;
	st.global.v4.f32 	[%rd112+128], {%f814, %f816, %f818, %f820};
	ld.global.v4.f32 	{%f821, %f822, %f823, %f824}, [%rd116+128];
	mul.f32 	%f825, %f942, %f821;
	fma.rn.f32 	%f826, %f941, %f1222, %f825;
	mul.f32 	%f827, %f942, %f822;
	fma.rn.f32 	%f828, %f941, %f1221, %f827;
	mul.f32 	%f829, %f942, %f823;
	fma.rn.f32 	%f830, %f941, %f1220, %f829;
	mul.f32 	%f831, %f942, %f824;
	fma.rn.f32 	%f832, %f941, %f1219, %f831;
	st.global.v4.f32 	[%rd116+128], {%f826, %f828, %f830, %f832};
	ld.global.v4.f32 	{%f833, %f834, %f835, %f836}, [%rd120+128];
	mul.f32 	%f837, %f942, %f833;
	fma.rn.f32 	%f838, %f941, %f1206, %f837;
	mul.f32 	%f839, %f942, %f834;
	fma.rn.f32 	%f840, %f941, %f1205, %f839;
	mul.f32 	%f841, %f942, %f835;
	fma.rn.f32 	%f842, %f941, %f1204, %f841;
	mul.f32 	%f843, %f942, %f836;
	fma.rn.f32 	%f844, %f941, %f1203, %f843;
	st.global.v4.f32 	[%rd120+128], {%f838, %f840, %f842, %f844};
	ld.global.v4.f32 	{%f845, %f846, %f847, %f848}, [%rd92+192];
	mul.f32 	%f849, %f942, %f845;
	fma.rn.f32 	%f850, %f941, %f1314, %f849;
	mul.f32 	%f851, %f942, %f846;
	fma.rn.f32 	%f852, %f941, %f1313, %f851;
	mul.f32 	%f853, %f942, %f847;
	fma.rn.f32 	%f854, %f941, %f1312, %f853;
	mul.f32 	%f855, %f942, %f848;
	fma.rn.f32 	%f856, %f941, %f1311, %f855;
	st.global.v4.f32 	[%rd92+192], {%f850, %f852, %f854, %f856};
	ld.global.v4.f32 	{%f857, %f858, %f859, %f860}, [%rd96+192];
	mul.f32 	%f861, %f942, %f857;
	fma.rn.f32 	%f862, %f941, %f1298, %f861;
	mul.f32 	%f863, %f942, %f858;
	fma.rn.f32 	%f864, %f941, %f1297, %f863;
	mul.f32 	%f865, %f942, %f859;
	fma.rn.f32 	%f866, %f941, %f1296, %f865;
	mul.f32 	%f867, %f942, %f860;
	fma.rn.f32 	%f868, %f941, %f1295, %f867;
	st.global.v4.f32 	[%rd96+192], {%f862, %f864, %f866, %f868};
	ld.global.v4.f32 	{%f869, %f870, %f871, %f872}, [%rd100+192];
	mul.f32 	%f873, %f942, %f869;
	fma.rn.f32 	%f874, %f941, %f1282, %f873;
	mul.f32 	%f875, %f942, %f870;
	fma.rn.f32 	%f876, %f941, %f1281, %f875;
	mul.f32 	%f877, %f942, %f871;
	fma.rn.f32 	%f878, %f941, %f1280, %f877;
	mul.f32 	%f879, %f942, %f872;
	fma.rn.f32 	%f880, %f941, %f1279, %f879;
	st.global.v4.f32 	[%rd100+192], {%f874, %f876, %f878, %f880};
	ld.global.v4.f32 	{%f881, %f882, %f883, %f884}, [%rd104+192];
	mul.f32 	%f885, %f942, %f881;
	fma.rn.f32 	%f886, %f941, %f1266, %f885;
	mul.f32 	%f887, %f942, %f882;
	fma.rn.f32 	%f888, %f941, %f1265, %f887;
	mul.f32 	%f889, %f942, %f883;
	fma.rn.f32 	%f890, %f941, %f1264, %f889;
	mul.f32 	%f891, %f942, %f884;
	fma.rn.f32 	%f892, %f941, %f1263, %f891;
	st.global.v4.f32 	[%rd104+192], {%f886, %f888, %f890, %f892};
	ld.global.v4.f32 	{%f893, %f894, %f895, %f896}, [%rd108+192];
	mul.f32 	%f897, %f942, %f893;
	fma.rn.f32 	%f898, %f941, %f1250, %f897;
	mul.f32 	%f899, %f942, %f894;
	fma.rn.f32 	%f900, %f941, %f1249, %f899;
	mul.f32 	%f901, %f942, %f895;
	fma.rn.f32 	%f902, %f941, %f1248, %f901;
	mul.f32 	%f903, %f942, %f896;
	fma.rn.f32 	%f904, %f941, %f1247, %f903;
	st.global.v4.f32 	[%rd108+192], {%f898, %f900, %f902, %f904};
	ld.global.v4.f32 	{%f905, %f906, %f907, %f908}, [%rd112+192];
	mul.f32 	%f909, %f942, %f905;
	fma.rn.f32 	%f910, %f941, %f1234, %f909;
	mul.f32 	%f911, %f942, %f906;
	fma.rn.f32 	%f912, %f941, %f1233, %f911;
	mul.f32 	%f913, %f942, %f907;
	fma.rn.f32 	%f914, %f941, %f1232, %f913;
	mul.f32 	%f915, %f942, %f908;
	fma.rn.f32 	%f916, %f941, %f1231, %f915;
	st.global.v4.f32 	[%rd112+192], {%f910, %f912, %f914, %f916};
	ld.global.v4.f32 	{%f917, %f918, %f919, %f920}, [%rd116+192];
	mul.f32 	%f921, %f942, %f917;
	fma.rn.f32 	%f922, %f941, %f1218, %f921;
	mul.f32 	%f923, %f942, %f918;
	fma.rn.f32 	%f924, %f941, %f1217, %f923;
	mul.f32 	%f925, %f942, %f919;
	fma.rn.f32 	%f926, %f941, %f1216, %f925;
	mul.f32 	%f927, %f942, %f920;
	fma.rn.f32 	%f928, %f941, %f1215, %f927;
	st.global.v4.f32 	[%rd116+192], {%f922, %f924, %f926, %f928};
	ld.global.v4.f32 	{%f929, %f930, %f931, %f932}, [%rd120+192];
	mul.f32 	%f933, %f942, %f929;
	fma.rn.f32 	%f934, %f941, %f1202, %f933;
	mul.f32 	%f935, %f942, %f930;
	fma.rn.f32 	%f936, %f941, %f1201, %f935;
	mul.f32 	%f937, %f942, %f931;
	fma.rn.f32 	%f938, %f941, %f1200, %f937;
	mul.f32 	%f939, %f942, %f932;
	fma.rn.f32 	%f940, %f941, %f1199, %f939;
	st.global.v4.f32 	[%rd120+192], {%f934, %f936, %f938, %f940};
	ret;

}


// ===== COMPILED SASS (sm_100) =====

	.target	sm_100

	.elftype	@"ET_EXEC"


//--------------------- .note.nv.tkinfo           --------------------------
	.section	.note.nv.tkinfo,"",@"SHT_NOTE"
	.sectionflags	@"SHF_NOTE_NV_TKINFO"
	.tkinfo
        /*0018*/ 	.word	0x00000002
        /*0030*/ 	.string	""
        /*0030*/ 	.string	"ptxas"
        /*0030*/ 	.string	"Cuda compilation tools, release 13.0, V13.0.88"
        /*0030*/ 	.string	"Build cuda_13.0.r13.0/compiler.36424714_0"
        /*0030*/ 	.string	"-arch sm_100 -m 64 "



//--------------------- .note.nv.cuinfo           --------------------------
	.section	.note.nv.cuinfo,"",@"SHT_NOTE"
	.sectionflags	@"SHF_NOTE_NV_CUINFO"
        /*0018*/ 	.short	0x0002
        /*001a*/ 	.short	0x0064
        /*001c*/ 	.short	0x0082
	.zero		2


//--------------------- .nv.info                  --------------------------
	.section	.nv.info,"",@"SHT_CUDA_INFO"
	.align	4


	//----- nvinfo : EIATTR_REGCOUNT
	.align		4
        /*0000*/ 	.byte	0x04, 0x2f
        /*0002*/ 	.short	(.L_1 - .L_0)
	.align		4
.L_0:
        /*0004*/ 	.word	index@(_Z24sgemmLab5DoubleBufferingILi128ELi128ELi16ELi8ELi4ELi8ELi4ELi1ELi4EEviiifPKfS1_fPf)
        /*0008*/ 	.word	0x000000a8


	//----- nvinfo : EIATTR_FRAME_SIZE
	.align		4
.L_1:
        /*000c*/ 	.byte	0x04, 0x11
        /*000e*/ 	.short	(.L_3 - .L_2)
	.align		4
.L_2:
        /*0010*/ 	.word	index@(_Z24sgemmLab5DoubleBufferingILi128ELi128ELi16ELi8ELi4ELi8ELi4ELi1ELi4EEviiifPKfS1_fPf)
        /*0014*/ 	.word	0x00000020


	//----- nvinfo : EIATTR_MIN_STACK_SIZE
	.align		4
.L_3:
        /*0018*/ 	.byte	0x04, 0x12
        /*001a*/ 	.short	(.L_5 - .L_4)
	.align		4
.L_4:
        /*001c*/ 	.word	index@(_Z24sgemmLab5DoubleBufferingILi128ELi128ELi16ELi8ELi4ELi8ELi4ELi1ELi4EEviiifPKfS1_fPf)
        /*0020*/ 	.word	0x00000020
.L_5:


//--------------------- .nv.compat                --------------------------
	.section	.nv.compat,"",@"SHT_CUDA_COMPAT_INFO"
	.align	4
        /*0000*/ 	.byte	0x02, 0x09, 0x00, 0x00, 0x02, 0x02, 0x01, 0x00, 0x02, 0x05, 0x05, 0x00, 0x03, 0x07, 0x01, 0x01
        /*0010*/ 	.byte	0x02, 0x03, 0x00, 0x00, 0x02, 0x06, 0x01, 0x00, 0x04, 0x0b, 0x08, 0x00, 0x09, 0x00, 0x00, 0x00
        /*0020*/ 	.byte	0x00, 0x00, 0x00, 0x00


//--------------------- .nv.info._Z24sgemmLab5DoubleBufferingILi128ELi128ELi16ELi8ELi4ELi8ELi4ELi1ELi4EEviiifPKfS1_fPf --------------------------
	.section	.nv.info._Z24sgemmLab5DoubleBufferingILi128ELi128ELi16ELi8ELi4ELi8ELi4ELi1ELi4EEviiifPKfS1_fPf,"",@"SHT_CUDA_INFO"
	.sectionflags	@""
	.align	4


	//----- nvinfo : EIATTR_CUDA_API_VERSION
	.align		4
        /*0000*/ 	.byte	0x04, 0x37
        /*0002*/ 	.short	(.L_7 - .L_6)
.L_6:
        /*0004*/ 	.word	0x00000082


	//----- nvinfo : EIATTR_KPARAM_INFO
	.align		4
.L_7:
        /*0008*/ 	.byte	0x04, 0x17
        /*000a*/ 	.short	(.L_9 - .L_8)
.L_8:
        /*000c*/ 	.word	0x00000000
        /*0010*/ 	.short	0x0007
        /*0012*/ 	.short	0x0028
        /*0014*/ 	.byte	0x00, 0xf5, 0x21, 0x00


	//----- nvinfo : EIATTR_KPARAM_INFO
	.align		4
.L_9:
        /*0018*/ 	.byte	0x04, 0x17
        /*001a*/ 	.short	(.L_11 - .L_10)
.L_10:
        /*001c*/ 	.word	0x00000000
        /*0020*/ 	.short	0x0006
        /*0022*/ 	.short	0x0020
        /*0024*/ 	.byte	0x00, 0xf0, 0x11, 0x00


	//----- nvinfo : EIATTR_KPARAM_INFO
	.align		4
.L_11:
        /*0028*/ 	.byte	0x04, 0x17
        /*002a*/ 	.short	(.L_13 - .L_12)
.L_12:
        /*002c*/ 	.word	0x00000000
        /*0030*/ 	.short	0x0005
        /*0032*/ 	.short	0x0018
        /*0034*/ 	.byte	0x00, 0xf5, 0x21, 0x00


	//----- nvinfo : EIATTR_KPARAM_INFO
	.align		4
.L_13:
        /*0038*/ 	.byte	0x04, 0x17
        /*003a*/ 	.short	(.L_15 - .L_14)
.L_14:
        /*003c*/ 	.word	0x00000000
        /*0040*/ 	.short	0x0004
        /*0042*/ 	.short	0x0010
        /*0044*/ 	.byte	0x00, 0xf5, 0x21, 0x00


	//----- nvinfo : EIATTR_KPARAM_INFO
	.align		4
.L_15:
        /*0048*/ 	.byte	0x04, 0x17
        /*004a*/ 	.short	(.L_17 - .L_16)
.L_16:
        /*004c*/ 	.word	0x00000000
        /*0050*/ 	.short	0x0003
        /*0052*/ 	.short	0x000c
        /*0054*/ 	.byte	0x00, 0xf0, 0x11, 0x00


	//----- nvinfo : EIATTR_KPARAM_INFO
	.align		4
.L_17:
        /*0058*/ 	.byte	0x04, 0x17
        /*005a*/ 	.short	(.L_19 - .L_18)
.L_18:
        /*005c*/ 	.word	0x00000000
        /*0060*/ 	.short	0x0002
        /*0062*/ 	.short	0x0008
        /*0064*/ 	.byte	0x00, 0xf0, 0x11, 0x00


	//----- nvinfo : EIATTR_KPARAM_INFO
	.align		4
.L_19:
        /*0068*/ 	.byte	0x04, 0x17
        /*006a*/ 	.short	(.L_21 - .L_20)
.L_20:
        /*006c*/ 	.word	0x00000000
        /*0070*/ 	.short	0x0001
        /*0072*/ 	.short	0x0004
        /*0074*/ 	.byte	0x00, 0xf0, 0x11, 0x00


	//----- nvinfo : EIATTR_KPARAM_INFO
	.align		4
.L_21:
        /*0078*/ 	.byte	0x04, 0x17
        /*007a*/ 	.short	(.L_23 - .L_22)
.L_22:
        /*007c*/ 	.word	0x00000000
        /*0080*/ 	.short	0x0000
        /*0082*/ 	.short	0x0000
        /*0084*/ 	.byte	0x00, 0xf0, 0x11, 0x00


	//----- nvinfo : EIATTR_SPARSE_MMA_MASK
	.align		4
.L_23:
        /*0088*/ 	.byte	0x03, 0x50
        /*008a*/ 	.short	0x0000


	//----- nvinfo : EIATTR_MAXREG_COUNT
	.align		4
        /*008c*/ 	.byte	0x03, 0x1b
        /*008e*/ 	.short	0x00ff


	//----- nvinfo : EIATTR_NUM_BARRIERS
	.align		4
        /*0090*/ 	.byte	0x02, 0x4c
        /*0092*/ 	.byte	0x01
	.zero		1


	//----- nvinfo : EIATTR_MERCURY_ISA_VERSION
	.align		4
        /*0094*/ 	.byte	0x03, 0x5f
        /*0096*/ 	.short	0x0101


	//----- nvinfo : EIATTR_VRC_CTA_INIT_COUNT
	.align		4
        /*0098*/ 	.byte	0x02, 0x4a
	.zero		1
	.zero		1


	//----- nvinfo : EIATTR_EXIT_INSTR_OFFSETS
	.align		4
        /*009c*/ 	.byte	0x04, 0x1c
        /*009e*/ 	.short	(.L_25 - .L_24)


	//   ....[0]....
.L_24:
        /*00a0*/ 	.word	0x00003260


	//----- nvinfo : EIATTR_MAX_THREADS
	.align		4
.L_25:
        /*00a4*/ 	.byte	0x04, 0x05
        /*00a6*/ 	.short	(.L_27 - .L_26)
.L_26:
        /*00a8*/ 	.word	0x00000080
        /*00ac*/ 	.word	0x00000001
        /*00b0*/ 	.word	0x00000001


	//----- nvinfo : EIATTR_CBANK_PARAM_SIZE
	.align		4
.L_27:
        /*00b4*/ 	.byte	0x03, 0x19
        /*00b6*/ 	.short	0x0030


	//----- nvinfo : EIATTR_PARAM_CBANK
	.align		4
        /*00b8*/ 	.byte	0x04, 0x0a
        /*00ba*/ 	.short	(.L_29 - .L_28)
	.align		4
.L_28:
        /*00bc*/ 	.word	index@(.nv.constant0._Z24sgemmLab5DoubleBufferingILi128ELi128ELi16ELi8ELi4ELi8ELi4ELi1ELi4EEviiifPKfS1_fPf)
        /*00c0*/ 	.short	0x0380
        /*00c2*/ 	.short	0x0030


	//----- nvinfo : EIATTR_SW_WAR
	.align		4
.L_29:
        /*00c4*/ 	.byte	0x04, 0x36
        /*00c6*/ 	.short	(.L_31 - .L_30)
.L_30:
        /*00c8*/ 	.word	0x00000008
.L_31:


//--------------------- .nv.callgraph             --------------------------
	.section	.nv.callgraph,"",@"SHT_CUDA_CALLGRAPH"
	.align	4
	.sectionentsize	8
	.align		4
        /*0000*/ 	.word	0x00000000
	.align		4
        /*0004*/ 	.word	0xffffffff
	.align		4
        /*0008*/ 	.word	0x00000000
	.align		4
        /*000c*/ 	.word	0xfffffffe
	.align		4
        /*0010*/ 	.word	0x00000000
	.align		4
        /*0014*/ 	.word	0xfffffffd
	.align		4
        /*0018*/ 	.word	0x00000000
	.align		4
        /*001c*/ 	.word	0xfffffffc


//--------------------- .text._Z24sgemmLab5DoubleBufferingILi128ELi128ELi16ELi8ELi4ELi8ELi4ELi1ELi4EEviiifPKfS1_fPf --------------------------
	.section	.text._Z24sgemmLab5DoubleBufferingILi128ELi128ELi16ELi8ELi4ELi8ELi4ELi1ELi4EEviiifPKfS1_fPf,"ax",@progbits
	.align	128
        .global         _Z24sgemmLab5DoubleBufferingILi128ELi128ELi16ELi8ELi4ELi8ELi4ELi1ELi4EEviiifPKfS1_fPf
        .type           _Z24sgemmLab5DoubleBufferingILi128ELi128ELi16ELi8ELi4ELi8ELi4ELi1ELi4EEviiifPKfS1_fPf,@function
        .size           _Z24sgemmLab5DoubleBufferingILi128ELi128ELi16ELi8ELi4ELi8ELi4ELi1ELi4EEviiifPKfS1_fPf,(.L_x_5 - _Z24sgemmLab5DoubleBufferingILi128ELi128ELi16ELi8ELi4ELi8ELi4ELi1ELi4EEviiifPKfS1_fPf)
        .other          _Z24sgemmLab5DoubleBufferingILi128ELi128ELi16ELi8ELi4ELi8ELi4ELi1ELi4EEviiifPKfS1_fPf,@"STO_CUDA_ENTRY STV_DEFAULT"
_Z24sgemmLab5DoubleBufferingILi128ELi128ELi16ELi8ELi4ELi8ELi4ELi1ELi4EEviiifPKfS1_fPf:
.text._Z24sgemmLab5DoubleBufferingILi128ELi128ELi16ELi8ELi4ELi8ELi4ELi1ELi4EEviiifPKfS1_fPf:
[----:B------:R-:W1:Y:S01]  /*0000*/  LDC R1, c[0x0][0x37c] ;  /* 0x0000df00ff017b82 */ /* 0x000e620000000800 */
[----:B------:R-:W2:Y:S07]  /*0010*/  S2R R142, SR_TID.X ;  /* 0x00000000008e7919 */ /* 0x000eae0000002100 */
[----:B------:R-:W3:Y:S01]  /*0020*/  S2UR UR8, SR_CTAID.Y ;  /* 0x00000000000879c3 */ /* 0x000ee20000002600 */
[----:B------:R-:W4:Y:S01]  /*0030*/  LDCU UR10, c[0x0][0x388] ;  /* 0x00007100ff0a77ac */ /* 0x000f220008000800 */
[----:B------:R-:W-:Y:S01]  /*0040*/  MOV R0, 0x400 ;  /* 0x0000040000007802 */ /* 0x000fe20000000f00 */
[----:B------:R-:W5:Y:S01]  /*0050*/  S2R R10, SR_CgaCtaId ;  /* 0x00000000000a7919 */ /* 0x000f620000008800 */
[----:B------:R-:W-:Y:S01]  /*0060*/  HFMA2 R15, -RZ, RZ, 0, 2.384185791015625e-07 ;  /* 0x00000004ff0f7431 */ /* 0x000fe200000001ff */
[----:B------:R-:W2:Y:S01]  /*0070*/  LDCU.128 UR4, c[0x0][0x390] ;  /* 0x00007200ff0477ac */ /* 0x000ea20008000c00 */
[----:B------:R-:W-:Y:S01]  /*0080*/  IADD3 R5, PT, PT, R0, 0x6000, RZ ;  /* 0x0000600000057810 */ /* 0x000fe20007ffe0ff */
[----:B------:R-:W5:Y:S01]  /*0090*/  S2R R13, SR_SWINHI ;  /* 0x00000000000d7919 */ /* 0x000f620000002f00 */
[----:B------:R-:W2:Y:S01]  /*00a0*/  S2UR UR9, SR_CTAID.X ;  /* 0x00000000000979c3 */ /* 0x000ea20000002500 */
[----:B------:R-:W5:Y:S01]  /*00b0*/  LDCU UR16, c[0x0][0x384] ;  /* 0x00007080ff1077ac */ /* 0x000f620008000800 */
[----:B-1----:R-:W-:-:S02]  /*00c0*/  IADD3 R1, PT, PT, R1, -0x20, RZ ;  /* 0xffffffe001017810 */ /* 0x002fc40007ffe0ff */
[----:B------:R-:W-:Y:S02]  /*00d0*/  CS2R R38, SRZ ;  /* 0x0000000000267805 */ /* 0x000fe4000001ff00 */
[----:B------:R-:W-:Y:S01]  /*00e0*/  CS2R R36, SRZ ;  /* 0x0000000000247805 */ /* 0x000fe2000001ff00 */
[----:B------:R-:W1:Y:S01]  /*00f0*/  LDCU.64 UR14, c[0x0][0x358] ;  /* 0x00006b00ff0e77ac */ /* 0x000e620008000a00 */
[----:B------:R-:W-:Y:S02]  /*0100*/  R2UR UR17, R1 ;  /* 0x00000000011172ca */ /* 0x000fe400000e0000 */
[----:B------:R-:W-:Y:S02]  /*0110*/  CS2R R32, SRZ ;  /* 0x0000000000207805 */ /* 0x000fe4000001ff00 */
[----:B------:R-:W-:Y:S02]  /*0120*/  CS2R R30, SRZ ;  /* 0x00000000001e7805 */ /* 0x000fe4000001ff00 */
[----:B------:R-:W-:-:S02]  /*0130*/  CS2R R34, SRZ ;  /* 0x0000000000227805 */ /* 0x000fc4000001ff00 */
[----:B------:R-:W-:Y:S02]  /*0140*/  CS2R R76, SRZ ;  /* 0x00000000004c7805 */ /* 0x000fe4000001ff00 */
[----:B----4-:R-:W-:Y:S01]  /*0150*/  MOV R17, UR10 ;  /* 0x0000000a00117c02 */ /* 0x010fe20008000f00 */
[----:B------:R-:W-:Y:S01]  /*0160*/  UISETP.GE.AND UP0, UPT, UR10, 0x1, UPT ;  /* 0x000000010a00788c */ /* 0x000fe2000bf06270 */
[----:B------:R-:W-:Y:S02]  /*0170*/  CS2R R78, SRZ ;  /* 0x00000000004e7805 */ /* 0x000fe4000001ff00 */
[----:B------:R-:W-:Y:S02]  /*0180*/  CS2R R80, SRZ ;  /* 0x0000000000507805 */ /* 0x000fe4000001ff00 */
[----:B------:R-:W-:Y:S01]  /*0190*/  CS2R R82, SRZ ;  /* 0x0000000000527805 */ /* 0x000fe2000001ff00 */
[----:B---3--:R-:W-:Y:S01]  /*01a0*/  UIMAD UR8, UR8, UR10, URZ ;  /* 0x0000000a080872a4 */ /* 0x008fe2000f8e02ff */
[----:B------:R-:W-:-:S02]  /*01b0*/  CS2R R108, SRZ ;  /* 0x00000000006c7805 */ /* 0x000fc4000001ff00 */
[----:B------:R-:W-:Y:S02]  /*01c0*/  CS2R R110, SRZ ;  /* 0x00000000006e7805 */ /* 0x000fe4000001ff00 */
[----:B------:R-:W-:Y:S01]  /*01d0*/  CS2R R114, SRZ ;  /* 0x0000000000727805 */ /* 0x000fe2000001ff00 */
[----:B------:R-:W-:Y:S01]  /*01e0*/  USHF.L.U32 UR8, UR8, 0x7, URZ ;  /* 0x0000000708087899 */ /* 0x000fe200080006ff */
[----:B------:R-:W-:Y:S02]  /*01f0*/  CS2R R116, SRZ ;  /* 0x0000000000747805 */ /* 0x000fe4000001ff00 */
[----:B------:R-:W-:Y:S02]  /*0200*/  CS2R R48, SRZ ;  /* 0x0000000000307805 */ /* 0x000fe4000001ff00 */
[C---:B--2---:R-:W-:Y:S01]  /*0210*/  SHF.L.U32 R8, R142.reuse, 0x4, RZ ;  /* 0x000000048e087819 */ /* 0x044fe200000006ff */
[----:B------:R-:W-:Y:S01]  /*0220*/  UIMAD.WIDE UR4, UR8, 0x4, UR4 ;  /* 0x00000004080478a5 */ /* 0x000fe2000f8e0204 */
[----:B------:R-:W-:Y:S01]  /*0230*/  SHF.L.U32 R3, R142, 0x2, RZ ;  /* 0x000000028e037819 */ /* 0x000fe200000006ff */
[----:B------:R-:W-:Y:S01]  /*0240*/  USHF.L.U32 UR8, UR9, 0x7, URZ ;  /* 0x0000000709087899 */ /* 0x000fe200080006ff */
[----:B------:R-:W-:-:S02]  /*0250*/  SHF.R.U32.HI R2, RZ, 0x2, R142 ;  /* 0x00000002ff027819 */ /* 0x000fc4000001168e */
[----:B------:R-:W-:Y:S02]  /*0260*/  CS2R R84, SRZ ;  /* 0x0000000000547805 */ /* 0x000fe4000001ff00 */
[----:B------:R-:W-:Y:S01]  /*0270*/  LOP3.LUT R7, R8, 0x30, RZ, 0xc0, !PT ;  /* 0x0000003008077812 */ /* 0x000fe200078ec0ff */
[----:B------:R-:W-:Y:S01]  /*0280*/  UIMAD.WIDE.U32 UR6, UR8, 0x4, UR6 ;  /* 0x00000004080678a5 */ /* 0x000fe2000f8e0006 */
[----:B------:R-:W-:Y:S02]  /*0290*/  LOP3.LUT R147, R3, 0xc, RZ, 0xc0, !PT ;  /* 0x0000000c03937812 */ /* 0x000fe400078ec0ff */
[----:B------:R-:W-:Y:S02]  /*02a0*/  CS2R R122, SRZ ;  /* 0x00000000007a7805 */ /* 0x000fe4000001ff00 */
[----:B-----5:R-:W-:Y:S02]  /*02b0*/  LEA R4, R10, R0, 0x18 ;  /* 0x000000000a047211 */ /* 0x020fe400078ec0ff */
[----:B------:R-:W-:-:S02]  /*02c0*/  CS2R R50, SRZ ;  /* 0x0000000000327805 */ /* 0x000fc4000001ff00 */
[C---:B------:R-:W-:Y:S01]  /*02d0*/  LEA R9, R2.reuse, R7, 0x6 ;  /* 0x0000000702097211 */ /* 0x040fe200078e30ff */
[----:B------:R-:W-:Y:S01]  /*02e0*/  IMAD R6, R2, UR10, R147 ;  /* 0x0000000a02067c24 */ /* 0x000fe2000f8e0293 */
[----:B------:R-:W-:Y:S02]  /*02f0*/  SHF.R.U32.HI R0, RZ, 0x5, R142 ;  /* 0x00000005ff007819 */ /* 0x000fe4000001168e */
[----:B------:R-:W-:Y:S02]  /*0300*/  CS2R R56, SRZ ;  /* 0x0000000000387805 */ /* 0x000fe4000001ff00 */
[----:B------:R-:W-:Y:S01]  /*0310*/  LOP3.LUT R7, R3, 0x7c, RZ, 0xc0, !PT ;  /* 0x0000007c03077812 */ /* 0x000fe200078ec0ff */
[----:B------:R-:W-:Y:S01]  /*0320*/  IMAD.WIDE.U32 R2, R6, R15, UR4 ;  /* 0x0000000406027e25 */ /* 0x000fe2000f8e000f */
[----:B------:R-:W-:Y:S02]  /*0330*/  LOP3.LUT R11, R8, 0x1f0, RZ, 0xc0, !PT ;  /* 0x000001f0080b7812 */ /* 0x000fe400078ec0ff */
[----:B------:R-:W-:-:S02]  /*0340*/  CS2R R58, SRZ ;  /* 0x00000000003a7805 */ /* 0x000fc4000001ff00 */
[----:B------:R-:W-:Y:S01]  /*0350*/  IADD3 R19, PT, PT, R4, R9, RZ ;  /* 0x0000000904137210 */ /* 0x000fe20007ffe0ff */
[----:B------:R-:W-:Y:S01]  /*0360*/  IMAD R21, R0, UR16, R7 ;  /* 0x0000001000157c24 */ /* 0x000fe2000f8e0207 */
[----:B------:R-:W-:Y:S02]  /*0370*/  LEA R8, R10, R5, 0x18 ;  /* 0x000000050a087211 */ /* 0x000fe400078ec0ff */
[----:B------:R-:W-:Y:S02]  /*0380*/  CS2R R86, SRZ ;  /* 0x0000000000567805 */ /* 0x000fe4000001ff00 */
[----:B------:R-:W-:Y:S02]  /*0390*/  MOV R4, R4 ;  /* 0x0000000400047202 */ /* 0x000fe40000000f00 */
[----:B------:R-:W-:Y:S01]  /*03a0*/  MOV R5, R13 ;  /* 0x0000000d00057202 */ /* 0x000fe20000000f00 */
[----:B------:R-:W-:Y:S01]  /*03b0*/  @!PT LDS RZ, [RZ] ;  /* 0x00000000fffff984 */ /* 0x000fe20000000800 */
[----:B------:R-:W-:Y:S01]  /*03c0*/  @!PT LDS RZ, [RZ] ;  /* 0x00000000fffff984 */ /* 0x000fe20000000800 */
[----:B------:R-:W-:Y:S01]  /*03d0*/  @!PT LDS RZ, [RZ] ;  /* 0x00000000fffff984 */ /* 0x000fe20000000800 */
[----:B-1----:R1:W-:Y:S01]  /*03e0*/  LDGSTS.E.BYPASS.128 [R19], desc[UR14][R2.64] ;  /* 0x0000000002137fae */ /* 0x0023e2000b98180e */
[----:B------:R-:W-:-:S02]  /*03f0*/  LEA R11, R0, R11, 0x9 ;  /* 0x0000000b000b7211 */ /* 0x000fc400078e48ff */
[----:B------:R-:W-:Y:S02]  /*0400*/  CS2R R88, SRZ ;  /* 0x0000000000587805 */ /* 0x000fe4000001ff00 */
[----:B------:R-:W-:Y:S02]  /*0410*/  IADD3 R0, P0, PT, R4, 0x2000, RZ ;  /* 0x0000200004007810 */ /* 0x000fe40007f1e0ff */
[----:B------:R-:W-:Y:S02]  /*0420*/  CS2R R90, SRZ ;  /* 0x00000000005a7805 */ /* 0x000fe4000001ff00 */
[CC--:B------:R-:W-:Y:S02]  /*0430*/  LEA R14, R17.reuse, R6.reuse, 0x5 ;  /* 0x00000006110e7211 */ /* 0x0c0fe400078e28ff */
[----:B------:R-:W-:Y:S02]  /*0440*/  CS2R R126, SRZ ;  /* 0x00000000007e7805 */ /* 0x000fe4000001ff00 */
[----:B------:R-:W-:-:S02]  /*0450*/  LEA R10, R17, R6, 0x6 ;  /* 0x00000006110a7211 */ /* 0x000fc400078e30ff */
[----:B------:R-:W-:Y:S02]  /*0460*/  CS2R R130, SRZ ;  /* 0x0000000000827805 */ /* 0x000fe4000001ff00 */
[----:B------:R-:W-:Y:S01]  /*0470*/  IADD3 R23, PT, PT, R8, R11, RZ ;  /* 0x0000000b08177210 */ /* 0x000fe20007ffe0ff */
[----:B------:R-:W-:Y:S01]  /*0480*/  IMAD.WIDE.U32 R14, R14, R15, UR4 ;  /* 0x000000040e0e7e25 */ /* 0x000fe2000f8e000f */
[----:B------:R-:W-:Y:S02]  /*0490*/  IADD3.X R7, PT, PT, RZ, R5, RZ, P0, !PT ;  /* 0x00000005ff077210 */ /* 0x000fe400007fe4ff */
[----:B------:R-:W-:Y:S02]  /*04a0*/  CS2R R132, SRZ ;  /* 0x0000000000847805 */ /* 0x000fe4000001ff00 */
[----:B------:R-:W-:Y:S02]  /*04b0*/  MOV R6, R0 ;  /* 0x0000000000067202 */ /* 0x000fe40000000f00 */
[----:B------:R-:W-:-:S02]  /*04c0*/  CS2R R60, SRZ ;  /* 0x00000000003c7805 */ /* 0x000fc4000001ff00 */
[----:B------:R-:W-:Y:S02]  /*04d0*/  MOV R8, R8 ;  /* 0x0000000800087202 */ /* 0x000fe40000000f00 */
[----:B------:R-:W-:Y:S01]  /*04e0*/  MOV R9, R13 ;  /* 0x0000000d00097202 */ /* 0x000fe20000000f00 */
[----:B------:R2:W-:Y:S01]  /*04f0*/  LDGSTS.E.BYPASS.128 [R19+0x800], desc[UR14][R14.64] ;  /* 0x008000000e137fae */ /* 0x0005e2000b98180e */
[----:B------:R-:W-:Y:S02]  /*0500*/  MOV R13, 0x4 ;  /* 0x00000004000d7802 */ /* 0x000fe40000000f00 */
[----:B------:R-:W-:Y:S02]  /*0510*/  CS2R R92, SRZ ;  /* 0x00000000005c7805 */ /* 0x000fe4000001ff00 */
[----:B------:R-:W-:Y:S01]  /*0520*/  IADD3 R12, P0, PT, R8, 0x2000, RZ ;  /* 0x00002000080c7810 */ /* 0x000fe20007f1e0ff */
[----:B------:R3:W-:Y:S01]  /*0530*/  STL.128 [R1], R4 ;  /* 0x0000000401007387 */ /* 0x0007e20000100c00 */
[----:B------:R-:W-:Y:S01]  /*0540*/  LEA R0, R17, R10, 0x5 ;  /* 0x0000000a11007211 */ /* 0x000fe200078e28ff */
[----:B-1----:R-:W-:Y:S01]  /*0550*/  IMAD.WIDE.U32 R2, R10, R13, UR4 ;  /* 0x000000040a027e25 */ /* 0x002fe2000f8e000d */
[----:B------:R-:W-:-:S02]  /*0560*/  IADD3.X R11, PT, PT, RZ, R9, RZ, P0, !PT ;  /* 0x00000009ff0b7210 */ /* 0x000fc400007fe4ff */
[----:B------:R-:W-:Y:S02]  /*0570*/  CS2R R128, SRZ ;  /* 0x0000000000807805 */ /* 0x000fe4000001ff00 */
[----:B------:R-:W-:Y:S02]  /*0580*/  MOV R10, R12 ;  /* 0x0000000c000a7202 */ /* 0x000fe40000000f00 */
[----:B------:R-:W-:Y:S02]  /*0590*/  CS2R R62, SRZ ;  /* 0x00000000003e7805 */ /* 0x000fe4000001ff00 */
[----:B------:R-:W-:Y:S01]  /*05a0*/  MOV R17, UR16 ;  /* 0x0000001000117c02 */ /* 0x000fe20008000f00 */
[----:B--2---:R-:W-:Y:S01]  /*05b0*/  HFMA2 R15, -RZ, RZ, 0, 2.384185791015625e-07 ;  /* 0x00000004ff0f7431 */ /* 0x004fe200000001ff */
[----:B------:R1:W-:Y:S01]  /*05c0*/  LDGSTS.E.BYPASS.128 [R19+0x1000], desc[UR14][R2.64] ;  /* 0x0100000002137fae */ /* 0x0003e2000b98180e */
[----:B------:R-:W-:Y:S02]  /*05d0*/  CS2R R64, SRZ ;  /* 0x0000000000407805 */ /* 0x000fe4000001ff00 */
[----:B------:R-:W-:-:S02]  /*05e0*/  CS2R R66, SRZ ;  /* 0x0000000000427805 */ /* 0x000fc4000001ff00 */
[----:B------:R-:W-:Y:S01]  /*05f0*/  CS2R R94, SRZ ;  /* 0x00000000005e7805 */ /* 0x000fe2000001ff00 */
[----:B------:R2:W-:Y:S01]  /*0600*/  STL.128 [R1+0x10], R8 ;  /* 0x0000100801007387 */ /* 0x0005e20000100c00 */
[----:B------:R-:W-:Y:S02]  /*0610*/  CS2R R96, SRZ ;  /* 0x0000000000607805 */ /* 0x000fe4000001ff00 */
[----:B------:R-:W-:Y:S01]  /*0620*/  CS2R R98, SRZ ;  /* 0x0000000000627805 */ /* 0x000fe2000001ff00 */
[----:B---3--:R-:W-:Y:S01]  /*0630*/  HFMA2 R5, -RZ, RZ, 0, 2.384185791015625e-07 ;  /* 0x00000004ff057431 */ /* 0x008fe200000001ff */
[----:B------:R-:W-:Y:S02]  /*0640*/  MOV R4, UR16 ;  /* 0x0000001000047c02 */ /* 0x000fe40008000f00 */
[----:B------:R-:W-:Y:S02]  /*0650*/  CS2R R124, SRZ ;  /* 0x00000000007c7805 */ /* 0x000fe4000001ff00 */
[----:B------:R-:W-:-:S02]  /*0660*/  MOV R6, UR16 ;  /* 0x0000001000067c02 */ /* 0x000fc40008000f00 */
[----:B------:R-:W-:Y:S02]  /*0670*/  CS2R R134, SRZ ;  /* 0x0000000000867805 */ /* 0x000fe4000001ff00 */
[-C--:B------:R-:W-:Y:S02]  /*0680*/  LEA R4, R4, R21.reuse, 0x3 ;  /* 0x0000001504047211 */ /* 0x080fe400078e18ff */
[----:B------:R-:W-:Y:S02]  /*0690*/  CS2R R136, SRZ ;  /* 0x0000000000887805 */ /* 0x000fe4000001ff00 */
[----:B------:R-:W-:Y:S02]  /*06a0*/  MOV R7, 0x4 ;  /* 0x0000000400077802 */ /* 0x000fe40000000f00 */
[----:B------:R-:W-:Y:S02]  /*06b0*/  CS2R R24, SRZ ;  /* 0x0000000000187805 */ /* 0x000fe4000001ff00 */
[----:B------:R-:W-:-:S02]  /*06c0*/  LEA R6, R6, R21, 0x2 ;  /* 0x0000001506067211 */ /* 0x000fc400078e10ff */
[----:B------:R-:W-:Y:S02]  /*06d0*/  CS2R R68, SRZ ;  /* 0x0000000000447805 */ /* 0x000fe4000001ff00 */
[----:B-1----:R-:W-:Y:S02]  /*06e0*/  MOV R3, 0x4 ;  /* 0x0000000400037802 */ /* 0x002fe40000000f00 */
[----:B------:R-:W-:Y:S02]  /*06f0*/  CS2R R100, SRZ ;  /* 0x0000000000647805 */ /* 0x000fe4000001ff00 */
[----:B------:R-:W-:Y:S01]  /*0700*/  LEA R14, R17, R4, 0x2 ;  /* 0x00000004110e7211 */ /* 0x000fe200078e10ff */
[----:B--2---:R-:W-:-:S04]  /*0710*/  IMAD.WIDE.U32 R8, R0, R13, UR4 ;  /* 0x0000000400087e25 */ /* 0x004fc8000f8e000d */
[----:B------:R-:W-:Y:S01]  /*0720*/  HFMA2 R0, -RZ, RZ, 0, 0 ;  /* 0x00000000ff007431 */ /* 0x000fe200000001ff */
[----:B------:R-:W-:Y:S02]  /*0730*/  CS2R R16, SRZ ;  /* 0x0000000000107805 */ /* 0x000fe4000001ff00 */
[----:B------:R-:W-:Y:S01]  /*0740*/  CS2R R120, SRZ ;  /* 0x0000000000787805 */ /* 0x000fe2000001ff00 */
[----:B------:R-:W-:Y:S01]  /*0750*/  IMAD.WIDE.U32 R10, R21, R5, UR6 ;  /* 0x00000006150a7e25 */ /* 0x000fe2000f8e0005 */
[----:B------:R1:W-:Y:S01]  /*0760*/  LDGSTS.E.BYPASS.128 [R19+0x1800], desc[UR14][R8.64] ;  /* 0x0180000008137fae */ /* 0x0003e2000b98180e */
[----:B------:R-:W-:Y:S02]  /*0770*/  CS2R R20, SRZ ;  /* 0x0000000000147805 */ /* 0x000fe4000001ff00 */
[----:B------:R-:W-:Y:S01]  /*0780*/  CS2R R28, SRZ ;  /* 0x00000000001c7805 */ /* 0x000fe2000001ff00 */
[----:B------:R-:W-:Y:S01]  /*0790*/  IMAD.WIDE.U32 R6, R6, R7, UR6 ;  /* 0x0000000606067e25 */ /* 0x000fe2000f8e0007 */
[----:B------:R2:W-:Y:S01]  /*07a0*/  LDGSTS.E.BYPASS.128 [R23], desc[UR14][R10.64] ;  /* 0x000000000a177fae */ /* 0x0005e2000b98180e */
[----:B------:R-:W-:-:S02]  /*07b0*/  CS2R R26, SRZ ;  /* 0x00000000001a7805 */ /* 0x000fc4000001ff00 */
[----:B------:R-:W-:Y:S01]  /*07c0*/  CS2R R70, SRZ ;  /* 0x0000000000467805 */ /* 0x000fe2000001ff00 */
[----:B------:R-:W-:Y:S01]  /*07d0*/  IMAD.WIDE.U32 R12, R4, R15, UR6 ;  /* 0x00000006040c7e25 */ /* 0x000fe2000f8e000f */
[----:B------:R3:W-:Y:S01]  /*07e0*/  LDGSTS.E.BYPASS.128 [R23+0x800], desc[UR14][R6.64] ;  /* 0x0080000006177fae */ /* 0x0007e2000b98180e */
[----:B------:R-:W-:Y:S02]  /*07f0*/  CS2R R4, SRZ ;  /* 0x0000000000047805 */ /* 0x000fe4000001ff00 */
[----:B------:R-:W-:Y:S01]  /*0800*/  CS2R R72, SRZ ;  /* 0x0000000000487805 */ /* 0x000fe2000001ff00 */
[----:B------:R-:W-:Y:S01]  /*0810*/  IMAD.WIDE.U32 R14, R14, R3, UR6 ;  /* 0x000000060e0e7e25 */ /* 0x000fe2000f8e0003 */
[----:B------:R4:W-:Y:S01]  /*0820*/  LDGSTS.E.BYPASS.128 [R23+0x1000], desc[UR14][R12.64] ;  /* 0x010000000c177fae */ /* 0x0009e2000b98180e */
[----:B------:R-:W-:Y:S02]  /*0830*/  CS2R R2, SRZ ;  /* 0x0000000000027805 */ /* 0x000fe4000001ff00 */
[----:B-1----:R-:W-:-:S02]  /*0840*/  CS2R R8, SRZ ;  /* 0x0000000000087805 */ /* 0x002fc4000001ff00 */
[----:B------:R-:W-:Y:S01]  /*0850*/  CS2R R18, SRZ ;  /* 0x0000000000127805 */ /* 0x000fe2000001ff00 */
[----:B------:R1:W-:Y:S01]  /*0860*/  LDGSTS.E.BYPASS.128 [R23+0x1800], desc[UR14][R14.64] ;  /* 0x018000000e177fae */ /* 0x0003e2000b98180e */
[----:B--2---:R-:W-:Y:S02]  /*0870*/  CS2R R10, SRZ ;  /* 0x00000000000a7805 */ /* 0x004fe4000001ff00 */
[----:B------:R-:W-:Y:S02]  /*0880*/  CS2R R74, SRZ ;  /* 0x00000000004a7805 */ /* 0x000fe4000001ff00 */
[----:B------:R-:W-:Y:S01]  /*0890*/  CS2R R102, SRZ ;  /* 0x0000000000667805 */ /* 0x000fe2000001ff00 */
[----:B------:R-:W0:Y:S01]  /*08a0*/  LDGDEPBAR ;  /* 0x00000000000079af */ /* 0x000e220000000000 */
[----:B---3--:R-:W-:Y:S02]  /*08b0*/  CS2R R6, SRZ ;  /* 0x0000000000067805 */ /* 0x008fe4000001ff00 */
[----:B------:R-:W-:-:S02]  /*08c0*/  CS2R R104, SRZ ;  /* 0x0000000000687805 */ /* 0x000fc4000001ff00 */
[----:B------:R-:W-:Y:S02]  /*08d0*/  CS2R R106, SRZ ;  /* 0x00000000006a7805 */ /* 0x000fe4000001ff00 */
[----:B----4-:R-:W-:Y:S02]  /*08e0*/  CS2R R12, SRZ ;  /* 0x00000000000c7805 */ /* 0x010fe4000001ff00 */
[----:B------:R-:W-:Y:S02]  /*08f0*/  CS2R R118, SRZ ;  /* 0x0000000000767805 */ /* 0x000fe4000001ff00 */
[----:B------:R-:W-:Y:S02]  /*0900*/  CS2R R138, SRZ ;  /* 0x00000000008a7805 */ /* 0x000fe4000001ff00 */
[----:B------:R-:W-:Y:S02]  /*0910*/  CS2R R140, SRZ ;  /* 0x00000000008c7805 */ /* 0x000fe4000001ff00 */
[----:B-1----:R-:W-:-:S02]  /*0920*/  CS2R R14, SRZ ;  /* 0x00000000000e7805 */ /* 0x002fc4000001ff00 */
[----:B------:R-:W-:Y:S02]  /*0930*/  CS2R R22, SRZ ;  /* 0x0000000000167805 */ /* 0x000fe4000001ff00 */
[----:B------:R-:W-:Y:S01]  /*0940*/  MOV R143, RZ ;  /* 0x000000ff008f7202 */ /* 0x000fe20000000f00 */
[----:B------:R-:W-:-:S04]  /*0950*/  DEPBAR.LE SB0, 0x0 ;  /* 0x000080000000791a */ /* 0x000fc80000000000 */
[----:B------:R-:W-:Y:S05]  /*0960*/  BRA.U !UP0, `(.L_x_0) ;  /* 0x00000011086c7547 */ /* 0x000fea000b800000 */
[----:B------:R-:W-:Y:S01]  /*0970*/  MOV R38, RZ ;  /* 0x000000ff00267202 */ /* 0x000fe20000000f00 */
[----:B------:R-:W-:Y:S01]  /*0980*/  UMOV UR8, UR4 ;  /* 0x0000000400087c82 */ /* 0x000fe20008000000 */
[----:B------:R-:W-:Y:S01]  /*0990*/  UMOV UR9, UR5 ;  /* 0x0000000500097c82 */ /* 0x000fe20008000000 */
[----:B------:R-:W-:Y:S01]  /*09a0*/  UMOV UR4, URZ ;  /* 0x000000ff00047c82 */ /* 0x000fe20008000000 */
[----:B------:R-:W-:-:S05]  /*09b0*/  UMOV UR5, URZ ;  /* 0x000000ff00057c82 */ /* 0x000fca0008000000 */
.L_x_3:
[----:B------:R-:W-:Y:S01]  /*09c0*/  ULEA UR13, UR5, UR17, 0x3 ;  /* 0x00000011050d7291 */ /* 0x000fe2000f8e18ff */
[----:B------:R-:W1:Y:S01]  /*09d0*/  LDC R54, c[0x0][0x388] ;  /* 0x0000e200ff367b82 */ /* 0x000e620000000800 */
[----:B------:R-:W2:Y:S01]  /*09e0*/  S2R R142, SR_TID.X ;  /* 0x00000000008e7919 */ /* 0x000ea20000002100 */
[----:B------:R-:W3:Y:S06]  /*09f0*/  LDCU UR16, c[0x0][0x384] ;  /* 0x00007080ff1077ac */ /* 0x000eec0008000800 */
[----:B------:R-:W4:Y:S01]  /*0a00*/  LDL.64 R112, [UR13] ;  /* 0x0000000dff707983 */ /* 0x000f220008100a00 */
[----:B------:R-:W-:-:S02]  /*0a10*/  UIADD3 UR4, UPT, UPT, UR4, 0x10, URZ ;  /* 0x0000001004047890 */ /* 0x000fc4000fffe0ff */
[----:B------:R-:W-:Y:S02]  /*0a20*/  ULOP3.LUT UR11, UR5, 0x1, URZ, 0x3c, !UPT ;  /* 0x00000001050b7892 */ /* 0x000fe4000f8e3cff */
[----:B---3--:R-:W-:Y:S02]  /*0a30*/  USHF.L.U32 UR5, UR16, 0x4, URZ ;  /* 0x0000000410057899 */ /* 0x008fe400080006ff */
[----:B-1----:R-:W-:Y:S02]  /*0a40*/  ISETP.LE.AND P0, PT, R54, UR4, PT ;  /* 0x0000000436007c0c */ /* 0x002fe4000bf03270 */
[----:B--2---:R-:W-:-:S05]  /*0a50*/  SHF.L.U32 R146, R142, 0x2, RZ ;  /* 0x000000028e927819 */ /* 0x004fca00000006ff */
[----:B----4-:R-:W-:-:S06]  /*0a60*/  IMAD.WIDE.U32 R112, R146, 0x4, R112 ;  /* 0x0000000492707825 */ /* 0x010fcc00078e0070 */
[----:B------:R-:W-:Y:S05]  /*0a70*/  @P0 BRA `(.L_x_1) ;  /* 0x0000000400040947 */ /* 0x000fea0003800000 */
[----:B------:R-:W-:-:S09]  /*0a80*/  ULEA UR10, UR11, UR17, 0x3 ;  /* 0x000000110b0a7291 */ /* 0x000fd2000f8e18ff */
[----:B------:R-:W2:Y:S04]  /*0a90*/  LDL.64 R42, [UR10] ;  /* 0x0000000aff2a7983 */ /* 0x000ea80008100a00 */
[----:B------:R-:W3:Y:S01]  /*0aa0*/  LDL.64 R40, [UR10+0x10] ;  /* 0x0000100aff287983 */ /* 0x000ee20008100a00 */
[----:B------:R-:W-:Y:S01]  /*0ab0*/  USHF.R.S32.HI UR10, URZ, 0x1f, UR5 ;  /* 0x0000001fff0a7899 */ /* 0x000fe20008011405 */
[----:B------:R-:W-:Y:S01]  /*0ac0*/  HFMA2 R154, -RZ, RZ, 0, 2.384185791015625e-07 ;  /* 0x00000004ff9a7431 */ /* 0x000fe200000001ff */
[----:B------:R-:W-:Y:S01]  /*0ad0*/  MOV R153, 0x4 ;  /* 0x0000000400997802 */ /* 0x000fe20000000f00 */
[----:B------:R-:W1:Y:S01]  /*0ae0*/  S2R R44, SR_TID.X ;  /* 0x00000000002c7919 */ /* 0x000e620000002100 */
[----:B------:R-:W-:Y:S02]  /*0af0*/  MOV R155, 0x4 ;  /* 0x00000004009b7802 */ /* 0x000fe40000000f00 */
[----:B-1----:R-:W-:-:S02]  /*0b00*/  SHF.L.U32 R45, R44, 0x2, RZ ;  /* 0x000000022c2d7819 */ /* 0x002fc400000006ff */
[----:B------:R-:W-:Y:S02]  /*0b10*/  SHF.L.U32 R46, R44, 0x4, RZ ;  /* 0x000000042c2e7819 */ /* 0x000fe400000006ff */
[--C-:B------:R-:W-:Y:S02]  /*0b20*/  SHF.R.U32.HI R55, RZ, 0x2, R44.reuse ;  /* 0x00000002ff377819 */ /* 0x100fe4000001162c */
[----:B------:R-:W-:Y:S02]  /*0b30*/  SHF.R.U32.HI R148, RZ, 0x5, R44 ;  /* 0x00000005ff947819 */ /* 0x000fe4000001162c */
[C---:B------:R-:W-:Y:S02]  /*0b40*/  LOP3.LUT R44, R45.reuse, 0xc, RZ, 0xc0, !PT ;  /* 0x0000000c2d2c7812 */ /* 0x040fe400078ec0ff */
[----:B------:R-:W-:Y:S02]  /*0b50*/  LOP3.LUT R52, R46, 0x30, RZ, 0xc0, !PT ;  /* 0x000000302e347812 */ /* 0x000fe400078ec0ff */
[----:B------:R-:W-:-:S02]  /*0b60*/  LOP3.LUT R45, R45, 0x7c, RZ, 0xc0, !PT ;  /* 0x0000007c2d2d7812 */ /* 0x000fc400078ec0ff */
[C---:B------:R-:W-:Y:S01]  /*0b70*/  LEA R147, R55.reuse, R52, 0x6 ;  /* 0x0000003437937211 */ /* 0x040fe200078e30ff */
[----:B------:R-:W-:Y:S01]  /*0b80*/  IMAD R55, R55, R54, R44 ;  /* 0x0000003637377224 */ /* 0x000fe200078e022c */
[----:B------:R-:W-:Y:S01]  /*0b90*/  MOV R44, UR16 ;  /* 0x00000010002c7c02 */ /* 0x000fe20008000f00 */
[----:B------:R-:W-:Y:S02]  /*0ba0*/  IMAD R45, R148, UR16, R45 ;  /* 0x00000010942d7c24 */ /* 0x000fe4000f8e022d */
[----:B------:R-:W-:Y:S01]  /*0bb0*/  HFMA2 R52, -RZ, RZ, 0, 2.384185791015625e-07 ;  /* 0x00000004ff347431 */ /* 0x000fe200000001ff */
[----:B------:R-:W-:Y:S02]  /*0bc0*/  LEA R151, R54, R55, 0x6 ;  /* 0x0000003736977211 */ /* 0x000fe400078e30ff */
[----:B------:R-:W-:-:S04]  /*0bd0*/  IADD3 R47, P0, PT, R45, UR5, RZ ;  /* 0x000000052d2f7c10 */ /* 0x000fc8000ff1e0ff */
[----:B------:R-:W-:Y:S01]  /*0be0*/  IADD3.X R152, PT, PT, RZ, UR10, RZ, P0, !PT ;  /* 0x0000000aff987c10 */ /* 0x000fe200087fe4ff */
[----:B------:R-:W-:Y:S01]  /*0bf0*/  IMAD.WIDE.U32 R52, R55, R52, UR8 ;  /* 0x0000000837347e25 */ /* 0x000fe2000f8e0034 */
[----:B--2---:R-:W-:Y:S02]  /*0c00*/  MOV R42, R42 ;  /* 0x0000002a002a7202 */ /* 0x004fe40000000f00 */
[----:B------:R-:W-:Y:S02]  /*0c10*/  LOP3.LUT R43, R46, 0x1f0, RZ, 0xc0, !PT ;  /* 0x000001f02e2b7812 */ /* 0x000fe400078ec0ff */
[----:B------:R-:W-:Y:S02]  /*0c20*/  IADD3 R147, PT, PT, R147, R42, RZ ;  /* 0x0000002a93937210 */ /* 0x000fe40007ffe0ff */
[----:B------:R-:W-:Y:S02]  /*0c30*/  LEA R148, R148, R43, 0x9 ;  /* 0x0000002b94947211 */ /* 0x000fe400078e48ff */
[----:B------:R-:W-:Y:S01]  /*0c40*/  MOV R46, UR16 ;  /* 0x00000010002e7c02 */ /* 0x000fe20008000f00 */
[----:B------:R-:W-:Y:S01]  /*0c50*/  @!PT LDS RZ, [RZ] ;  /* 0x00000000fffff984 */ /* 0x000fe20000000800 */
[----:B------:R-:W-:Y:S01]  /*0c60*/  @!PT LDS RZ, [RZ] ;  /* 0x00000000fffff984 */ /* 0x000fe20000000800 */
[----:B------:R-:W-:Y:S01]  /*0c70*/  @!PT LDS RZ, [RZ] ;  /* 0x00000000fffff984 */ /* 0x000fe20000000800 */
[----:B------:R1:W-:Y:S01]  /*0c80*/  LDGSTS.E.BYPASS.128 [R147], desc[UR14][R52.64+0x40] ;  /* 0x0000004034937fae */ /* 0x0003e2000b98180e */
[----:B------:R-:W-:-:S02]  /*0c90*/  LEA R43, R44, R45, 0x3 ;  /* 0x0000002d2c2b7211 */ /* 0x000fc400078e18ff */
[----:B------:R-:W-:Y:S02]  /*0ca0*/  MOV R42, UR16 ;  /* 0x00000010002a7c02 */ /* 0x000fe40008000f00 */
[----:B------:R-:W-:Y:S02]  /*0cb0*/  LEA R145, R46, R43, 0x2 ;  /* 0x0000002b2e917211 */ /* 0x000fe400078e10ff */
[----:B------:R-:W-:Y:S02]  /*0cc0*/  LEA R42, R42, R45, 0x2 ;  /* 0x0000002d2a2a7211 */ /* 0x000fe400078e10ff */
[----:B------:R-:W-:Y:S02]  /*0cd0*/  IADD3 R43, P1, PT, R43, UR5, RZ ;  /* 0x000000052b2b7c10 */ /* 0x000fe4000ff3e0ff */
[----:B------:R-:W-:Y:S02]  /*0ce0*/  IADD3 R45, P2, PT, R42, UR5, RZ ;  /* 0x000000052a2d7c10 */ /* 0x000fe4000ff5e0ff */
[----:B------:R-:W-:-:S02]  /*0cf0*/  IADD3.X R144, PT, PT, RZ, UR10, RZ, P1, !PT ;  /* 0x0000000aff907c10 */ /* 0x000fc40008ffe4ff */
[----:B------:R-:W-:Y:S02]  /*0d00*/  LEA R42, P1, R43, UR6, 0x2 ;  /* 0x000000062b2a7c11 */ /* 0x000fe4000f8210ff */
[----:B------:R-:W-:Y:S02]  /*0d10*/  LEA R46, P0, R47, UR6, 0x2 ;  /* 0x000000062f2e7c11 */ /* 0x000fe4000f8010ff */
[----:B------:R-:W-:Y:S02]  /*0d20*/  LEA.HI.X R43, R43, UR7, R144, 0x2, P1 ;  /* 0x000000072b2b7c11 */ /* 0x000fe400088f1490 */
[----:B------:R-:W-:Y:S02]  /*0d30*/  IADD3.X R150, PT, PT, RZ, UR10, RZ, P2, !PT ;  /* 0x0000000aff967c10 */ /* 0x000fe400097fe4ff */
[----:B------:R-:W-:Y:S02]  /*0d40*/  LEA R144, R54, R55, 0x5 ;  /* 0x0000003736907211 */ /* 0x000fe400078e28ff */
[----:B------:R-:W-:-:S02]  /*0d50*/  LEA R44, P2, R45, UR6, 0x2 ;  /* 0x000000062d2c7c11 */ /* 0x000fc4000f8410ff */
[----:B------:R-:W-:Y:S02]  /*0d60*/  LEA.HI.X R47, R47, UR7, R152, 0x2, P0 ;  /* 0x000000072f2f7c11 */ /* 0x000fe400080f1498 */
[----:B---3--:R-:W-:Y:S02]  /*0d70*/  MOV R149, R40 ;  /* 0x0000002800957202 */ /* 0x008fe40000000f00 */
[----:B------:R-:W-:Y:S01]  /*0d80*/  IADD3 R41, P0, PT, R145, UR5, RZ ;  /* 0x0000000591297c10 */ /* 0x000fe2000ff1e0ff */
[----:B------:R-:W-:Y:S01]  /*0d90*/  IMAD.WIDE.U32 R144, R144, R153, UR8 ;  /* 0x0000000890907e25 */ /* 0x000fe2000f8e0099 */
[----:B------:R-:W-:Y:S02]  /*0da0*/  LEA R152, R54, R151, 0x5 ;  /* 0x0000009736987211 */ /* 0x000fe400078e28ff */
[----:B------:R-:W-:Y:S01]  /*0db0*/  LEA.HI.X R45, R45, UR7, R150, 0x2, P2 ;  /* 0x000000072d2d7c11 */ /* 0x000fe200090f1496 */
[----:B------:R-:W-:Y:S01]  /*0dc0*/  IMAD.WIDE.U32 R54, R151, R154, UR8 ;  /* 0x0000000897367e25 */ /* 0x000fe2000f8e009a */
[----:B------:R-:W-:Y:S01]  /*0dd0*/  IADD3.X R150, PT, PT, RZ, UR10, RZ, P0, !PT ;  /* 0x0000000aff967c10 */ /* 0x000fe200087fe4ff */
[----:B------:R2:W-:Y:S01]  /*0de0*/  LDGSTS.E.BYPASS.128 [R147+0x800], desc[UR14][R144.64+0x40] ;  /* 0x0080004090937fae */ /* 0x0005e2000b98180e */
[C---:B------:R-:W-:Y:S01]  /*0df0*/  LEA R40, P0, R41.reuse, UR6, 0x2 ;  /* 0x0000000629287c11 */ /* 0x040fe2000f8010ff */
[----:B-1----:R-:W-:Y:S01]  /*0e00*/  IMAD.WIDE.U32 R52, R152, R155, UR8 ;  /* 0x0000000898347e25 */ /* 0x002fe2000f8e009b */
[----:B------:R-:W-:Y:S01]  /*0e10*/  IADD3 R149, PT, PT, R148, R149, RZ ;  /* 0x0000009594957210 */ /* 0x000fe20007ffe0ff */
[----:B------:R2:W-:Y:S01]  /*0e20*/  LDGSTS.E.BYPASS.128 [R147+0x1000], desc[UR14][R54.64+0x40] ;  /* 0x0100004036937fae */ /* 0x0005e2000b98180e */
[----:B------:R-:W-:-:S03]  /*0e30*/  LEA.HI.X R41, R41, UR7, R150, 0x2, P0 ;  /* 0x0000000729297c11 */ /* 0x000fc600080f1496 */
[----:B------:R2:W-:Y:S04]  /*0e40*/  LDGSTS.E.BYPASS.128 [R147+0x1800], desc[UR14][R52.64+0x40] ;  /* 0x0180004034937fae */ /* 0x0005e8000b98180e */
[----:B------:R2:W-:Y:S04]  /*0e50*/  LDGSTS.E.BYPASS.128 [R149], desc[UR14][R46.64] ;  /* 0x000000002e957fae */ /* 0x0005e8000b98180e */
[----:B------:R2:W-:Y:S04]  /*0e60*/  LDGSTS.E.BYPASS.128 [R149+0x800], desc[UR14][R44.64] ;  /* 0x008000002c957fae */ /* 0x0005e8000b98180e */
[----:B------:R2:W-:Y:S04]  /*0e70*/  LDGSTS.E.BYPASS.128 [R149+0x1000], desc[UR14][R42.64] ;  /* 0x010000002a957fae */ /* 0x0005e8000b98180e */
[----:B------:R2:W-:Y:S02]  /*0e80*/  LDGSTS.E.BYPASS.128 [R149+0x1800], desc[UR14][R40.64] ;  /* 0x0180000028957fae */ /* 0x0005e4000b98180e */
.L_x_1:
[----:B--2---:R-:W2:Y:S01]  /*0e90*/  LD.E.128 R40, desc[UR14][R112.64] ;  /* 0x0000000e70287980 */ /* 0x004ea2000c101d00 */
[----:B------:R-:W1:Y:S01]  /*0ea0*/  S2UR UR12, SR_CgaCtaId ;  /* 0x00000000000c79c3 */ /* 0x000e620000008800 */
[----:B------:R-:W-:Y:S01]  /*0eb0*/  UMOV UR10, 0x400 ;  /* 0x00000400000a7882 */ /* 0x000fe20000000000 */
[----:B------:R-:W-:Y:S01]  /*0ec0*/  SHF.L.U32 R45, R142, 0xb, RZ ;  /* 0x0000000b8e2d7819 */ /* 0x000fe200000006ff */
[----:B------:R-:W-:Y:S01]  /*0ed0*/  UIADD3 UR10, UPT, UPT, UR10, 0x4000, URZ ;  /* 0x000040000a0a7890 */ /* 0x000fe2000fffe0ff */
[----:B------:R-:W3:Y:S02]  /*0ee0*/  LDL.64 R144, [UR13+0x10] ;  /* 0x0000100dff907983 */ /* 0x000ee40008100a00 */
[----:B------:R-:W-:-:S04]  /*0ef0*/  LOP3.LUT R45, R45, R142, RZ, 0xfc, !PT ;  /* 0x0000008e2d2d7212 */ /* 0x000fc800078efcff */
[----:B------:R-:W-:Y:S01]  /*0f00*/  LOP3.LUT R148, R45, 0x187c, RZ, 0xc0, !PT ;  /* 0x0000187c2d947812 */ /* 0x000fe200078ec0ff */
[----:B-1----:R-:W-:-:S09]  /*0f10*/  ULEA UR10, UR12, UR10, 0x18 ;  /* 0x0000000a0c0a7291 */ /* 0x002fd2000f8ec0ff */
[----:B--2---:R-:W-:Y:S04]  /*0f20*/  STS [R148+UR10], R40 ;  /* 0x0000002894007988 */ /* 0x004fe8000800080a */
[----:B------:R-:W-:Y:S04]  /*0f30*/  STS [R148+UR10+0x200], R41 ;  /* 0x0002002994007988 */ /* 0x000fe8000800080a */
[----:B------:R-:W-:Y:S04]  /*0f40*/  STS [R148+UR10+0x400], R42 ;  /* 0x0004002a94007988 */ /* 0x000fe8000800080a */
[----:B------:R1:W-:Y:S04]  /*0f50*/  STS [R148+UR10+0x600], R43 ;  /* 0x0006002b94007988 */ /* 0x0003e8000800080a */
[----:B------:R-:W2:Y:S04]  /*0f60*/  LD.E.128 R44, desc[UR14][R112.64+0x800] ;  /* 0x0008000e702c7980 */ /* 0x000ea8000c101d00 */
[----:B--2---:R2:W-:Y:S04]  /*0f70*/  STS [R148+UR10+0x80], R44 ;  /* 0x0000802c94007988 */ /* 0x0045e8000800080a */
[----:B------:R4:W-:Y:S04]  /*0f80*/  STS [R148+UR10+0x280], R45 ;  /* 0x0002802d94007988 */ /* 0x0009e8000800080a */
[----:B------:R-:W-:Y:S04]  /*0f90*/  STS [R148+UR10+0x480], R46 ;  /* 0x0004802e94007988 */ /* 0x000fe8000800080a */
[----:B------:R-:W-:Y:S04]  /*0fa0*/  STS [R148+UR10+0x680], R47 ;  /* 0x0006802f94007988 */ /* 0x000fe8000800080a */
[----:B------:R-:W5:Y:S04]  /*0fb0*/  LD.E.128 R52, desc[UR14][R112.64+0x1000] ;  /* 0x0010000e70347980 */ /* 0x000f68000c101d00 */
[----:B-----5:R5:W-:Y:S04]  /*0fc0*/  STS [R148+UR10+0x100], R52 ;  /* 0x0001003494007988 */ /* 0x020be8000800080a */
[----:B------:R5:W-:Y:S04]  /*0fd0*/  STS [R148+UR10+0x300], R53 ;  /* 0x0003003594007988 */ /* 0x000be8000800080a */
[----:B------:R5:W-:Y:S04]  /*0fe0*/  STS [R148+UR10+0x500], R54 ;  /* 0x0005003694007988 */ /* 0x000be8000800080a */
[----:B------:R3:W-:Y:S04]  /*0ff0*/  STS [R148+UR10+0x700], R55 ;  /* 0x0007003794007988 */ /* 0x0007e8000800080a */
[----:B-1----:R-:W5:Y:S01]  /*1000*/  LD.E.128 R40, desc[UR14][R112.64+0x1800] ;  /* 0x0018000e70287980 */ /* 0x002f62000c101d00 */
[----:B--2---:R-:W-:-:S02]  /*1010*/  SHF.L.U32 R44, R142, 0x1, RZ ;  /* 0x000000018e2c7819 */ /* 0x004fc400000006ff */
[----:B------:R-:W-:-:S04]  /*1020*/  LOP3.LUT R147, R146, 0xc, RZ, 0xc0, !PT ;  /* 0x0000000c92937812 */ /* 0x000fc800078ec0ff */
[----:B----4-:R-:W-:Y:S02]  /*1030*/  LOP3.LUT R45, R147, 0x40, R44, 0xf8, !PT ;  /* 0x00000040932d7812 */ /* 0x010fe400078ef82c */
[----:B------:R-:W-:-:S03]  /*1040*/  LOP3.LUT R146, R146, 0x100, RZ, 0xc0, !PT ;  /* 0x0000010092927812 */ /* 0x000fc600078ec0ff */
[----:B---3--:R-:W-:Y:S01]  /*1050*/  IMAD.WIDE.U32 R144, R45, 0x4, R144 ;  /* 0x000000042d907825 */ /* 0x008fe200078e0090 */
[----:B------:R-:W-:Y:S02]  /*1060*/  SHF.L.U32 R45, R142, 0x3, RZ ;  /* 0x000000038e2d7819 */ /* 0x000fe400000006ff */
[----:B-----5:R-:W-:Y:S02]  /*1070*/  IADD3 R52, P0, PT, R144, 0x80, RZ ;  /* 0x0000008090347810 */ /* 0x020fe40007f1e0ff */
[----:B------:R-:W-:Y:S02]  /*1080*/  LOP3.LUT R45, R146, 0xe0, R45, 0xf8, !PT ;  /* 0x000000e0922d7812 */ /* 0x000fe400078ef82d */
[----:B------:R-:W-:Y:S02]  /*1090*/  IADD3.X R53, PT, PT, RZ, R145, RZ, P0, !PT ;  /* 0x00000091ff357210 */ /* 0x000fe400007fe4ff */
[----:B------:R-:W-:Y:S01]  /*10a0*/  IADD3 R54, PT, PT, R45, UR10, RZ ;  /* 0x0000000a2d367c10 */ /* 0x000fe2000fffe0ff */
[----:B------:R1:W-:Y:S04]  /*10b0*/  STS [R148+UR10+0x180], R40 ;  /* 0x0001802894007988 */ /* 0x0003e8000800080a */
[----:B------:R1:W-:Y:S04]  /*10c0*/  STS [R148+UR10+0x380], R41 ;  /* 0x0003802994007988 */ /* 0x0003e8000800080a */
[----:B------:R1:W-:Y:S04]  /*10d0*/  STS [R148+UR10+0x580], R42 ;  /* 0x0005802a94007988 */ /* 0x0003e8000800080a */
[----:B------:R1:W-:Y:S01]  /*10e0*/  STS [R148+UR10+0x780], R43 ;  /* 0x0007802b94007988 */ /* 0x0003e2000800080a */
[----:B------:R-:W-:Y:S01]  /*10f0*/  UMOV UR10, 0x10 ;  /* 0x00000010000a7882 */ /* 0x000fe20000000000 */
[----:B------:R-:W-:Y:S06]  /*1100*/  BAR.SYNC.DEFER_BLOCKING 0x0 ;  /* 0x0000000000007b1d */ /* 0x000fec0000010000 */
.L_x_2:
[----:B------:R-:W2:Y:S04]  /*1110*/  LD.E R55, desc[UR14][R52.64+-0x80] ;  /* 0xffff800e34377980 */ /* 0x000ea8000c101900 */
[----:B------:R-:W3:Y:S04]  /*1120*/  LD.E R113, desc[UR14][R52.64+-0x7c] ;  /* 0xffff840e34717980 */ /* 0x000ee8000c101900 */
[----:B------:R-:W4:Y:S04]  /*1130*/  LD.E R145, desc[UR14][R52.64+-0x78] ;  /* 0xffff880e34917980 */ /* 0x000f28000c101900 */
[----:B------:R-:W5:Y:S04]  /*1140*/  LD.E R149, desc[UR14][R52.64+-0x74] ;  /* 0xffff8c0e34957980 */ /* 0x000f68000c101900 */
        /* <DEDUP_REMOVED lines=11> */
[----:B-1----:R1:W5:Y:S04]  /*1200*/  LD.E R148, desc[UR14][R52.64+0x4c] ;  /* 0x00004c0e34947980 */ /* 0x002368000c101900 */
[----:B------:R-:W2:Y:S04]  /*1210*/  LDS.128 R40, [R54+UR10+-0x10] ;  /* 0xfffff00a36287984 */ /* 0x000ea80008000c00 */
[----:B------:R-:W2:Y:S01]  /*1220*/  LDS.128 R44, [R54+UR10] ;  /* 0x0000000a362c7984 */ /* 0x000ea20008000c00 */
[----:B------:R-:W-:Y:S01]  /*1230*/  UIADD3 UR10, UPT, UPT, UR10, 0x200, URZ ;  /* 0x000002000a0a7890 */ /* 0x000fe2000fffe0ff */
[----:B-1----:R-:W-:-:S03]  /*1240*/  IADD3 R52, P0, PT, R52, 0x200, RZ ;  /* 0x0000020034347810 */ /* 0x002fc60007f1e0ff */
[----:B------:R-:W-:Y:S01]  /*1250*/  UISETP.NE.AND UP0, UPT, UR10, 0x2010, UPT ;  /* 0x000020100a00788c */ /* 0x000fe2000bf05270 */
[----:B------:R-:W-:Y:S01]  /*1260*/  IADD3.X R53, PT, PT, RZ, R53, RZ, P0, !PT ;  /* 0x00000035ff357210 */ /* 0x000fe200007fe4ff */
[----:B--2---:R-:W-:Y:S01]  /*1270*/  FFMA R143, R40, R55, R143 ;  /* 0x00000037288f7223 */ /* 0x004fe2000000008f */
[C---:B------:R-:W-:Y:S01]  /*1280*/  FFMA R140, R55.reuse, R41, R140 ;  /* 0x00000029378c7223 */ /* 0x040fe2000000008c */
[C---:B------:R-:W-:Y:S01]  /*1290*/  FFMA R137, R55.reuse, R42, R137 ;  /* 0x0000002a37897223 */ /* 0x040fe20000000089 */
[C---:B------:R-:W-:Y:S01]  /*12a0*/  FFMA R136, R55.reuse, R43, R136 ;  /* 0x0000002b37887223 */ /* 0x040fe20000000088 */
[----:B------:R-:W-:Y:S01]  /*12b0*/  FFMA R133, R44, R55, R133 ;  /* 0x000000372c857223 */ /* 0x000fe20000000085 */
[C---:B------:R-:W-:Y:S01]  /*12c0*/  FFMA R132, R55.reuse, R45, R132 ;  /* 0x0000002d37847223 */ /* 0x040fe20000000084 */
[C---:B------:R-:W-:Y:S01]  /*12d0*/  FFMA R123, R55.reuse, R46, R123 ;  /* 0x0000002e377b7223 */ /* 0x040fe2000000007b */
[----:B------:R-:W-:Y:S01]  /*12e0*/  FFMA R116, R55, R47, R116 ;  /* 0x0000002f37747223 */ /* 0x000fe20000000074 */
[----:B---3--:R-:W-:Y:S01]  /*12f0*/  FFMA R141, R40, R113, R141 ;  /* 0x00000071288d7223 */ /* 0x008fe2000000008d */
[C---:B------:R-:W-:Y:S01]  /*1300*/  FFMA R138, R113.reuse, R41, R138 ;  /* 0x00000029718a7223 */ /* 0x040fe2000000008a */
[C---:B------:R-:W-:Y:S01]  /*1310*/  FFMA R135, R113.reuse, R42, R135 ;  /* 0x0000002a71877223 */ /* 0x040fe20000000087 */
[C---:B------:R-:W-:Y:S01]  /*1320*/  FFMA R134, R113.reuse, R43, R134 ;  /* 0x0000002b71867223 */ /* 0x040fe20000000086 */
[----:B------:R-:W-:Y:S01]  /*1330*/  FFMA R131, R44, R113, R131 ;  /* 0x000000712c837223 */ /* 0x000fe20000000083 */
[C---:B------:R-:W-:Y:S01]  /*1340*/  FFMA R130, R113.reuse, R45, R130 ;  /* 0x0000002d71827223 */ /* 0x040fe20000000082 */
[C---:B------:R-:W-:Y:S01]  /*1350*/  FFMA R117, R113.reuse, R46, R117 ;  /* 0x0000002e71757223 */ /* 0x040fe20000000075 */
[----:B------:R-:W-:Y:S01]  /*1360*/  FFMA R114, R113, R47, R114 ;  /* 0x0000002f71727223 */ /* 0x000fe20000000072 */
[----:B----4-:R-:W-:Y:S01]  /*1370*/  FFMA R139, R40, R145, R139 ;  /* 0x00000091288b7223 */ /* 0x010fe2000000008b */
[C---:B------:R-:W-:Y:S01]  /*1380*/  FFMA R120, R145.reuse, R41, R120 ;  /* 0x0000002991787223 */ /* 0x040fe20000000078 */
[C---:B------:R-:W-:Y:S01]  /*1390*/  FFMA R125, R145.reuse, R42, R125 ;  /* 0x0000002a917d7223 */ /* 0x040fe2000000007d */
[C---:B------:R-:W-:Y:S01]  /*13a0*/  FFMA R128, R145.reuse, R43, R128 ;  /* 0x0000002b91807223 */ /* 0x040fe20000000080 */
[----:B------:R-:W-:Y:S01]  /*13b0*/  FFMA R129, R44, R145, R129 ;  /* 0x000000912c817223 */ /* 0x000fe20000000081 */
[C---:B------:R-:W-:Y:S01]  /*13c0*/  FFMA R126, R145.reuse, R45, R126 ;  /* 0x0000002d917e7223 */ /* 0x040fe2000000007e */
[C---:B------:R-:W-:Y:S01]  /*13d0*/  FFMA R115, R145.reuse, R46, R115 ;  /* 0x0000002e91737223 */ /* 0x040fe20000000073 */
[----:B------:R-:W-:Y:S01]  /*13e0*/  FFMA R110, R145, R47, R110 ;  /* 0x0000002f916e7223 */ /* 0x000fe2000000006e */
[----:B-----5:R-:W-:Y:S01]  /*13f0*/  FFMA R119, R40, R149, R119 ;  /* 0x0000009528777223 */ /* 0x020fe20000000077 */
[C---:B------:R-:W-:Y:S01]  /*1400*/  FFMA R118, R149.reuse, R41, R118 ;  /* 0x0000002995767223 */ /* 0x040fe20000000076 */
[C---:B------:R-:W-:Y:S01]  /*1410*/  FFMA R121, R149.reuse, R42, R121 ;  /* 0x0000002a95797223 */ /* 0x040fe20000000079 */
[C---:B------:R-:W-:Y:S01]  /*1420*/  FFMA R124, R149.reuse, R43, R124 ;  /* 0x0000002b957c7223 */ /* 0x040fe2000000007c */
[----:B------:R-:W-:Y:S01]  /*1430*/  FFMA R127, R44, R149, R127 ;  /* 0x000000952c7f7223 */ /* 0x000fe2000000007f */
[C---:B------:R-:W-:Y:S01]  /*1440*/  FFMA R122, R149.reuse, R45, R122 ;  /* 0x0000002d957a7223 */ /* 0x040fe2000000007a */
[C---:B------:R-:W-:Y:S01]  /*1450*/  FFMA R111, R149.reuse, R46, R111 ;  /* 0x0000002e956f7223 */ /* 0x040fe2000000006f */
[----:B------:R-:W-:Y:S01]  /*1460*/  FFMA R108, R149, R47, R108 ;  /* 0x0000002f956c7223 */ /* 0x000fe2000000006c */
[----:B------:R-:W-:Y:S01]  /*1470*/  FFMA R109, R40, R151, R109 ;  /* 0x00000097286d7223 */ /* 0x000fe2000000006d */
        /* <DEDUP_REMOVED lines=95> */
[----:B------:R-:W-:Y:S06]  /*1a70*/  BRA.U UP0, `(.L_x_2) ;  /* 0xfffffff500a47547 */ /* 0x000fec000b83ffff */
[----:B------:R-:W0:Y:S01]  /*1a80*/  LDGDEPBAR ;  /* 0x00000000000079af */ /* 0x000e220000000000 */
[----:B------:R-:W1:Y:S01]  /*1a90*/  LDCU UR10, c[0x0][0x388] ;  /* 0x00007100ff0a77ac */ /* 0x000e620008000800 */
[----:B------:R-:W-:Y:S02]  /*1aa0*/  UIADD3 UR8, UP0, UPT, UR8, 0x40, URZ ;  /* 0x0000004008087890 */ /* 0x000fe4000ff1e0ff */
[----:B------:R-:W-:Y:S02]  /*1ab0*/  UIMAD.WIDE UR6, UR5, 0x4, UR6 ;  /* 0x00000004050678a5 */ /* 0x000fe4000f8e0206 */
[----:B------:R-:W-:Y:S01]  /*1ac0*/  UIADD3.X UR9, UPT, UPT, URZ, UR9, URZ, UP0, !UPT ;  /* 0x00000009ff097290 */ /* 0x000fe200087fe4ff */
[----:B------:R-:W-:Y:S01]  /*1ad0*/  UMOV UR5, UR11 ;  /* 0x0000000b00057c82 */ /* 0x000fe20008000000 */
[----:B-1----:R-:W-:Y:S01]  /*1ae0*/  UISETP.GE.AND UP0, UPT, UR4, UR10, UPT ;  /* 0x0000000a0400728c */ /* 0x002fe2000bf06270 */
[----:B------:R-:W-:-:S04]  /*1af0*/  DEPBAR.LE SB0, 0x0 ;  /* 0x000080000000791a */ /* 0x000fc80000000000 */
[----:B------:R-:W-:Y:S06]  /*1b00*/  BAR.SYNC.DEFER_BLOCKING 0x0 ;  /* 0x0000000000007b1d */ /* 0x000fec0000010000 */
[----:B------:R-:W-:Y:S05]  /*1b10*/  BRA.U !UP0, `(.L_x_3) ;  /* 0xffffffed08a87547 */ /* 0x000fea000b83ffff */
.L_x_0:
[----:B------:R-:W-:Y:S01]  /*1b20*/  S2UR UR4, SR_CTAID.Y ;  /* 0x00000000000479c3 */ /* 0x000fe20000002600 */
[----:B------:R-:W-:Y:S01]  /*1b30*/  SHF.L.U32 R40, R142, 0x1, RZ ;  /* 0x000000018e287819 */ /* 0x000fe200000006ff */
[----:B------:R-:W1:Y:S03]  /*1b40*/  LDCU.64 UR6, c[0x0][0x3a8] ;  /* 0x00007500ff0677ac */ /* 0x000e660008000a00 */
[----:B------:R-:W-:Y:S01]  /*1b50*/  LOP3.LUT R41, R40, 0x38, RZ, 0xc0, !PT ;  /* 0x0000003828297812 */ /* 0x000fe200078ec0ff */
[----:B------:R-:W2:Y:S01]  /*1b60*/  LDCU UR8, c[0x0][0x3a0] ;  /* 0x00007400ff0877ac */ /* 0x000ea20008000800 */
[----:B------:R-:W-:Y:S01]  /*1b70*/  LOP3.LUT R44, R147, 0x40, R40, 0xf8, !PT ;  /* 0x00000040932c7812 */ /* 0x000fe200078ef828 */
[----:B------:R-:W3:Y:S01]  /*1b80*/  S2UR UR5, SR_CTAID.X ;  /* 0x00000000000579c3 */ /* 0x000ee20000002500 */
[----:B------:R-:W-:Y:S01]  /*1b90*/  LOP3.LUT R41, R41, 0x40, R142, 0xf8, !PT ;  /* 0x0000004029297812 */ /* 0x000fe200078ef88e */
[----:B------:R-:W4:Y:S04]  /*1ba0*/  LDCU UR9, c[0x0][0x38c] ;  /* 0x00007180ff0977ac */ /* 0x000f280008000800 */
[----:B------:R-:W-:Y:S01]  /*1bb0*/  IMAD R44, R41, UR16, R44 ;  /* 0x00000010292c7c24 */ /* 0x000fe2000f8e022c */
[----:B---3--:R-:W-:-:S04]  /*1bc0*/  UIMAD UR4, UR4, UR16, UR5 ;  /* 0x00000010040472a4 */ /* 0x008fc8000f8e0205 */
[----:B------:R-:W-:-:S04]  /*1bd0*/  USHF.L.U32 UR4, UR4, 0x7, URZ ;  /* 0x0000000704047899 */ /* 0x000fc800080006ff */
[----:B------:R-:W-:Y:S02]  /*1be0*/  USHF.R.S32.HI UR5, URZ, 0x1f, UR4 ;  /* 0x0000001fff057899 */ /* 0x000fe40008011404 */
[----:B------:R-:W-:-:S04]  /*1bf0*/  IADD3 R40, P0, PT, R44, UR4, RZ ;  /* 0x000000042c287c10 */ /* 0x000fc8000ff1e0ff */
[----:B------:R-:W-:Y:S02]  /*1c00*/  LEA.HI.X.SX32 R41, R44, UR5, 0x1, P0 ;  /* 0x000000052c297c11 */ /* 0x000fe400080f0eff */
[----:B-1----:R-:W-:-:S04]  /*1c10*/  LEA R54, P0, R40, UR6, 0x2 ;  /* 0x0000000628367c11 */ /* 0x002fc8000f8010ff */
[----:B------:R-:W-:-:S05]  /*1c20*/  LEA.HI.X R55, R40, UR7, R41, 0x2, P0 ;  /* 0x0000000728377c11 */ /* 0x000fca00080f1429 */
[----:B------:R-:W2:Y:S01]  /*1c30*/  LDG.E.128 R40, desc[UR14][R54.64] ;  /* 0x0000000e36287981 */ /* 0x000ea2000c1e1d00 */
[----:B------:R-:W-:-:S04]  /*1c40*/  IADD3 R112, PT, PT, R44, UR16, RZ ;  /* 0x000000102c707c10 */ /* 0x000fc8000fffe0ff */
[----:B------:R-:W-:-:S04]  /*1c50*/  IADD3 R44, P0, PT, R112, UR4, RZ ;  /* 0x00000004702c7c10 */ /* 0x000fc8000ff1e0ff */
[----:B------:R-:W-:Y:S02]  /*1c60*/  LEA.HI.X.SX32 R45, R112, UR5, 0x1, P0 ;  /* 0x00000005702d7c11 */ /* 0x000fe400080f0eff */
[----:B------:R-:W-:-:S04]  /*1c70*/  LEA R52, P0, R44, UR6, 0x2 ;  /* 0x000000062c347c11 */ /* 0x000fc8000f8010ff */
[----:B------:R-:W-:Y:S01]  /*1c80*/  LEA.HI.X R53, R44, UR7, R45, 0x2, P0 ;  /* 0x000000072c357c11 */ /* 0x000fe200080f142d */
[----:B--2---:R-:W-:Y:S01]  /*1c90*/  FMUL R40, R40, UR8 ;  /* 0x0000000828287c20 */ /* 0x004fe20008400000 */
[----:B------:R-:W-:Y:S01]  /*1ca0*/  FMUL R44, R41, UR8 ;  /* 0x00000008292c7c20 */ /* 0x000fe20008400000 */
[----:B------:R-:W-:Y:S01]  /*1cb0*/  FMUL R42, R42, UR8 ;  /* 0x000000082a2a7c20 */ /* 0x000fe20008400000 */
[----:B------:R-:W-:Y:S01]  /*1cc0*/  FMUL R46, R43, UR8 ;  /* 0x000000082b2e7c20 */ /* 0x000fe20008400000 */
[----:B----4-:R-:W-:Y:S01]  /*1cd0*/  FFMA R40, R143, UR9, R40 ;  /* 0x000000098f287c23 */ /* 0x010fe20008000028 */
[----:B------:R-:W-:Y:S01]  /*1ce0*/  FFMA R41, R141, UR9, R44 ;  /* 0x000000098d297c23 */ /* 0x000fe2000800002c */
[----:B------:R-:W-:Y:S01]  /*1cf0*/  FFMA R42, R139, UR9, R42 ;  /* 0x000000098b2a7c23 */ /* 0x000fe2000800002a */
[----:B------:R-:W-:-:S05]  /*1d00*/  FFMA R43, R119, UR9, R46 ;  /* 0x00000009772b7c23 */ /* 0x000fca000800002e */
[----:B------:R1:W-:Y:S04]  /*1d10*/  STG.E.128 desc[UR14][R54.64], R40 ;  /* 0x0000002836007986 */ /* 0x0003e8000c101d0e */
        /* <DEDUP_REMOVED lines=10> */
[----:B-1----:R-:W-:Y:S01]  /*1dc0*/  FFMA R40, R140, UR9, R119 ;  /* 0x000000098c287c23 */ /* 0x002fe20008000077 */
        /* <DEDUP_REMOVED lines=79> */
[----:B------:R-:W2:Y:S02]  /*22c0*/  LDG.E.128 R44, desc[UR14][R126.64] ;  /* 0x0000000e7e2c7981 */ /* 0x000ea4000c1e1d00 */
[----:B--2---:R-:W-:Y:S01]  /*22d0*/  FMUL R111, R44, UR8 ;  /* 0x000000082c6f7c20 */ /* 0x004fe20008400000 */
[----:B------:R-:W-:Y:S01]  /*22e0*/  FMUL R45, R45, UR8 ;  /* 0x000000082d2d7c20 */ /* 0x000fe20008400000 */
[----:B------:R-:W-:Y:S01]  /*22f0*/  FMUL R115, R46, UR8 ;  /* 0x000000082e737c20 */ /* 0x000fe20008400000 */
[----:B------:R-:W-:Y:S01]  /*2300*/  FMUL R47, R47, UR8 ;  /* 0x000000082f2f7c20 */ /* 0x000fe20008400000 */
[----:B------:R-:W-:Y:S01]  /*2310*/  FFMA R44, R116, UR9, R111 ;  /* 0x00000009742c7c23 */ /* 0x000fe2000800006f */
[----:B------:R-:W-:Y:S01]  /*2320*/  FFMA R45, R114, UR9, R45 ;  /* 0x00000009722d7c23 */ /* 0x000fe2000800002d */
[----:B------:R-:W-:Y:S01]  /*2330*/  FFMA R46, R110, UR9, R115 ;  /* 0x000000096e2e7c23 */ /* 0x000fe20008000073 */
[----:B------:R-:W-:-:S05]  /*2340*/  FFMA R47, R108, UR9, R47 ;  /* 0x000000096c2f7c23 */ /* 0x000fca000800002f */
[----:B------:R2:W-:Y:S04]  /*2350*/  STG.E.128 desc[UR14][R126.64], R44 ;  /* 0x0000002c7e007986 */ /* 0x0005e8000c101d0e */
[----:B-1----:R-:W3:Y:S02]  /*2360*/  LDG.E.128 R40, desc[UR14][R54.64+0x40] ;  /* 0x0000400e36287981 */ /* 0x002ee4000c1e1d00 */
[----:B---3--:R-:W-:Y:S01]  /*2370*/  FMUL R40, R40, UR8 ;  /* 0x0000000828287c20 */ /* 0x008fe20008400000 */
        /* <DEDUP_REMOVED lines=8> */
[----:B--2---:R-:W2:Y:S02]  /*2400*/  LDG.E.128 R44, desc[UR14][R52.64+0x40] ;  /* 0x0000400e342c7981 */ /* 0x004ea4000c1e1d00 */
        /* <DEDUP_REMOVED lines=148> */
[----:B------:R-:W-:Y:S04]  /*2d50*/  STG.E.128 desc[UR14][R126.64+0x80], R44 ;  /* 0x0000802c7e007986 */ /* 0x000fe8000c101d0e */
[----:B-1----:R-:W2:Y:S02]  /*2d60*/  LDG.E.128 R40, desc[UR14][R54.64+0xc0] ;  /* 0x0000c00e36287981 */ /* 0x002ea4000c1e1d00 */
        /* <DEDUP_REMOVED lines=78> */
[----:B------:R-:W-:Y:S01]  /*3250*/  STG.E.128 desc[UR14][R126.64+0xc0], R4 ;  /* 0x0000c0047e007986 */ /* 0x000fe2000c101d0e */
[----:B------:R-:W-:Y:S05]  /*3260*/  EXIT ;  /* 0x000000000000794d */ /* 0x000fea0003800000 */
.L_x_4:
[----:B------:R-:W-:-:S00]  /*3270*/  BRA `(.L_x_4) ;  /* 0xfffffffc00fc7947 */ /* 0x000fc0000383ffff */
[----:B------:R-:W-:-:S00]  /*3280*/  NOP ;  /* 0x0000000000007918 */ /* 0x000fc00000000000 */
[----:B------:R-:W-:-:S00]  /*3290*/  NOP ;  /* 0x0000000000007918 */ /* 0x000fc00000000000 */
[----:B------:R-:W-:-:S00]  /*32a0*/  NOP ;  /* 0x0000000000007918 */ /* 0x000fc00000000000 */
[----:B------:R-:W-:-:S00]  /*32b0*/  NOP ;  /* 0x0000000000007918 */ /* 0x000fc00000000000 */
[----:B------:R-:W-:-:S00]  /*32c0*/  NOP ;  /* 0x0000000000007918 */ /* 0x000fc00000000000 */
[----:B------:R-:W-:-:S00]  /*32d0*/  NOP ;  /* 0x0000000000007918 */ /* 0x000fc00000000000 */
[----:B------:R-:W-:-:S00]  /*32e0*/  NOP ;  /* 0x0000000000007918 */ /* 0x000fc00000000000 */
[----:B------:R-:W-:-:S00]  /*32f0*/  NOP ;  /* 0x0000000000007918 */ /* 0x000fc00000000000 */
.L_x_5:


//--------------------- .nv.shared._Z24sgemmLab5DoubleBufferingILi128ELi128ELi16ELi8ELi4ELi8ELi4ELi1ELi4EEviiifPKfS1_fPf --------------------------
	.section	.nv.shared._Z24sgemmLab5DoubleBufferingILi128ELi128ELi16ELi8ELi4ELi8ELi4ELi1ELi4EEviiifPKfS1_fPf,"aw",@nobits
	.sectionflags	@""
	.align	4
.nv.shared._Z24sgemmLab5DoubleBufferingILi128ELi128ELi16ELi8ELi4ELi8ELi4ELi1ELi4EEviiifPKfS1_fPf:
	.zero		41984


//--------------------- .nv.shared.reserved.0     --------------------------
	.section	.nv.shared.reserved.0,"aw",@nobits
	.weak		__nv_reservedSMEM_offset_0_alias
	.size		__nv_reservedSMEM_offset_0_alias, 0, 64
	.other		__nv_reservedSMEM_offset_0_alias,@"STO_CUDA_RESERVED_SHARED STV_DEFAULT"
__nv_reservedSMEM_offset_0_alias:
	.zero		0
	.zero		64


//--------------------- .nv.constant0._Z24sgemmLab5DoubleBufferingILi128ELi128ELi16ELi8ELi4ELi8ELi4ELi1ELi4EEviiifPKfS1_fPf --------------------------
	.section	.nv.constant0._Z24sgemmLab5DoubleBufferingILi128ELi128ELi16ELi8ELi4ELi8ELi4ELi1ELi4EEviiifPKfS1_fPf,"a",@progbits
	.sectionflags	@""
	.align	4
.nv.constant0._Z24sgemmLab5DoubleBufferingILi128ELi128ELi16ELi8ELi4ELi8ELi4ELi1ELi4EEviiifPKfS1_fPf:
	.zero		944


//--------------------- SYMBOLS --------------------------

	.type		.nv.reservedSmem.offset0,@object
	.size		.nv.reservedSmem.offset0,0x4
	.type		.nv.reservedSmem.cap,@object
	.size		.nv.reservedSmem.cap,0x4
